//
// Generated by NVIDIA NVVM Compiler
//
// Compiler Build ID: CL-36424714
// Cuda compilation tools, release 13.0, V13.0.88
// Based on NVVM 20.0.0
//

.version 9.0
.target sm_100
.address_size 64

	// .globl	_Z20encodeToComplexFieldPfP6float2ii
.global .align 4 .b8 __cudart_i2opi_f[24] = {65, 144, 67, 60, 153, 149, 98, 219, 192, 221, 52, 245, 209, 87, 39, 252, 41, 21, 68, 78, 110, 131, 249, 162};

.visible .entry _Z20encodeToComplexFieldPfP6float2ii(
	.param .u64 .ptr .align 1 _Z20encodeToComplexFieldPfP6float2ii_param_0,
	.param .u64 .ptr .align 1 _Z20encodeToComplexFieldPfP6float2ii_param_1,
	.param .u32 _Z20encodeToComplexFieldPfP6float2ii_param_2,
	.param .u32 _Z20encodeToComplexFieldPfP6float2ii_param_3
)
{
	.local .align 4 .b8 	__local_depot0[28];
	.reg .b64 	%SP;
	.reg .b64 	%SPL;
	.reg .pred 	%p<18>;
	.reg .b32 	%r<87>;
	.reg .b32 	%f<53>;
	.reg .b64 	%rd<47>;
	.reg .b64 	%fd<5>;

	mov.u64 	%SPL, __local_depot0;
	ld.param.u64 	%rd18, [_Z20encodeToComplexFieldPfP6float2ii_param_0];
	ld.param.u64 	%rd19, [_Z20encodeToComplexFieldPfP6float2ii_param_1];
	ld.param.u32 	%r29, [_Z20encodeToComplexFieldPfP6float2ii_param_2];
	ld.param.u32 	%r30, [_Z20encodeToComplexFieldPfP6float2ii_param_3];
	add.u64 	%rd1, %SPL, 0;
	mov.u32 	%r31, %ctaid.x;
	mov.u32 	%r32, %ntid.x;
	mov.u32 	%r33, %tid.x;
	mad.lo.s32 	%r1, %r31, %r32, %r33;
	mul.lo.s32 	%r34, %r30, %r30;
	setp.ge.s32 	%p1, %r1, %r34;
	@%p1 bra 	$L__BB0_18;
	cvta.to.global.u64 	%rd21, %rd18;
	rem.s32 	%r35, %r1, %r29;
	mul.wide.s32 	%rd22, %r35, 4;
	add.s64 	%rd2, %rd21, %rd22;
	ld.global.f32 	%f1, [%rd2];
	cvt.rn.f32.s32 	%f12, %r1;
	mul.f32 	%f2, %f12, 0f3DCCCCCD;
	mul.f32 	%f13, %f2, 0f3F22F983;
	cvt.rni.s32.f32 	%r86, %f13;
	cvt.rn.f32.s32 	%f14, %r86;
	fma.rn.f32 	%f15, %f14, 0fBFC90FDA, %f2;
	fma.rn.f32 	%f16, %f14, 0fB3A22168, %f15;
	fma.rn.f32 	%f52, %f14, 0fA7C234C5, %f16;
	abs.f32 	%f4, %f2;
	setp.ltu.f32 	%p2, %f4, 0f47CE4780;
	mov.u32 	%r82, %r86;
	mov.f32 	%f51, %f52;
	@%p2 bra 	$L__BB0_9;
	setp.neu.f32 	%p3, %f4, 0f7F800000;
	@%p3 bra 	$L__BB0_4;
	mov.f32 	%f19, 0f00000000;
	mul.rn.f32 	%f51, %f2, %f19;
	mov.b32 	%r82, 0;
	bra.uni 	$L__BB0_9;
$L__BB0_4:
	mov.b32 	%r3, %f2;
	shl.b32 	%r37, %r3, 8;
	or.b32  	%r4, %r37, -2147483648;
	mov.b64 	%rd43, 0;
	mov.b32 	%r79, 0;
	mov.u64 	%rd41, __cudart_i2opi_f;
	mov.u64 	%rd42, %rd1;
$L__BB0_5:
	.pragma "nounroll";
	ld.global.nc.u32 	%r38, [%rd41];
	mad.wide.u32 	%rd25, %r38, %r4, %rd43;
	shr.u64 	%rd43, %rd25, 32;
	st.local.u32 	[%rd42], %rd25;
	add.s32 	%r79, %r79, 1;
	add.s64 	%rd42, %rd42, 4;
	add.s64 	%rd41, %rd41, 4;
	setp.ne.s32 	%p4, %r79, 6;
	@%p4 bra 	$L__BB0_5;
	shr.u32 	%r39, %r3, 23;
	st.local.u32 	[%rd1+24], %rd43;
	and.b32  	%r7, %r39, 31;
	and.b32  	%r40, %r39, 224;
	add.s32 	%r41, %r40, -128;
	shr.u32 	%r42, %r41, 5;
	mul.wide.u32 	%rd26, %r42, 4;
	sub.s64 	%rd9, %rd1, %rd26;
	ld.local.u32 	%r80, [%rd9+24];
	ld.local.u32 	%r81, [%rd9+20];
	setp.eq.s32 	%p5, %r7, 0;
	@%p5 bra 	$L__BB0_8;
	shf.l.wrap.b32 	%r80, %r81, %r80, %r7;
	ld.local.u32 	%r43, [%rd9+16];
	shf.l.wrap.b32 	%r81, %r43, %r81, %r7;
$L__BB0_8:
	shr.u32 	%r44, %r80, 30;
	shf.l.wrap.b32 	%r45, %r81, %r80, 2;
	shl.b32 	%r46, %r81, 2;
	shr.u32 	%r47, %r45, 31;
	add.s32 	%r48, %r47, %r44;
	neg.s32 	%r49, %r48;
	setp.lt.s32 	%p6, %r3, 0;
	selp.b32 	%r82, %r49, %r48, %p6;
	xor.b32  	%r50, %r45, %r3;
	shr.s32 	%r51, %r45, 31;
	xor.b32  	%r52, %r51, %r45;
	xor.b32  	%r53, %r51, %r46;
	cvt.u64.u32 	%rd27, %r52;
	shl.b64 	%rd28, %rd27, 32;
	cvt.u64.u32 	%rd29, %r53;
	or.b64  	%rd30, %rd28, %rd29;
	cvt.rn.f64.s64 	%fd1, %rd30;
	mul.f64 	%fd2, %fd1, 0d3BF921FB54442D19;
	cvt.rn.f32.f64 	%f17, %fd2;
	neg.f32 	%f18, %f17;
	setp.lt.s32 	%p7, %r50, 0;
	selp.f32 	%f51, %f18, %f17, %p7;
$L__BB0_9:
	setp.ltu.f32 	%p8, %f4, 0f47CE4780;
	add.s32 	%r55, %r82, 1;
	mul.rn.f32 	%f20, %f51, %f51;
	and.b32  	%r56, %r82, 1;
	setp.eq.b32 	%p9, %r56, 1;
	selp.f32 	%f21, %f51, 0f3F800000, %p9;
	fma.rn.f32 	%f22, %f20, %f21, 0f00000000;
	fma.rn.f32 	%f23, %f20, 0f37CBAC00, 0fBAB607ED;
	selp.f32 	%f24, 0fB94D4153, %f23, %p9;
	selp.f32 	%f25, 0f3C0885E4, 0f3D2AAABB, %p9;
	fma.rn.f32 	%f26, %f24, %f20, %f25;
	selp.f32 	%f27, 0fBE2AAAA8, 0fBEFFFFFF, %p9;
	fma.rn.f32 	%f28, %f26, %f20, %f27;
	fma.rn.f32 	%f29, %f28, %f22, %f21;
	and.b32  	%r57, %r55, 2;
	setp.eq.s32 	%p10, %r57, 0;
	mov.f32 	%f30, 0f00000000;
	sub.f32 	%f31, %f30, %f29;
	selp.f32 	%f32, %f29, %f31, %p10;
	mul.f32 	%f33, %f1, %f32;
	cvta.to.global.u64 	%rd31, %rd19;
	mul.wide.s32 	%rd32, %r1, 8;
	add.s64 	%rd10, %rd31, %rd32;
	st.global.f32 	[%rd10], %f33;
	ld.global.f32 	%f8, [%rd2];
	@%p8 bra 	$L__BB0_17;
	setp.neu.f32 	%p11, %f4, 0f7F800000;
	@%p11 bra 	$L__BB0_12;
	mov.f32 	%f36, 0f00000000;
	mul.rn.f32 	%f52, %f2, %f36;
	mov.b32 	%r86, 0;
	bra.uni 	$L__BB0_17;
$L__BB0_12:
	mov.b32 	%r16, %f2;
	shl.b32 	%r59, %r16, 8;
	or.b32  	%r17, %r59, -2147483648;
	mov.b64 	%rd46, 0;
	mov.b32 	%r83, 0;
	mov.u64 	%rd44, __cudart_i2opi_f;
	mov.u64 	%rd45, %rd1;
$L__BB0_13:
	.pragma "nounroll";
	ld.global.nc.u32 	%r60, [%rd44];
	mad.wide.u32 	%rd35, %r60, %r17, %rd46;
	shr.u64 	%rd46, %rd35, 32;
	st.local.u32 	[%rd45], %rd35;
	add.s32 	%r83, %r83, 1;
	add.s64 	%rd45, %rd45, 4;
	add.s64 	%rd44, %rd44, 4;
	setp.ne.s32 	%p12, %r83, 6;
	@%p12 bra 	$L__BB0_13;
	shr.u32 	%r61, %r16, 23;
	st.local.u32 	[%rd1+24], %rd46;
	and.b32  	%r20, %r61, 31;
	and.b32  	%r62, %r61, 224;
	add.s32 	%r63, %r62, -128;
	shr.u32 	%r64, %r63, 5;
	mul.wide.u32 	%rd36, %r64, 4;
	sub.s64 	%rd17, %rd1, %rd36;
	ld.local.u32 	%r84, [%rd17+24];
	ld.local.u32 	%r85, [%rd17+20];
	setp.eq.s32 	%p13, %r20, 0;
	@%p13 bra 	$L__BB0_16;
	shf.l.wrap.b32 	%r84, %r85, %r84, %r20;
	ld.local.u32 	%r65, [%rd17+16];
	shf.l.wrap.b32 	%r85, %r65, %r85, %r20;
$L__BB0_16:
	shr.u32 	%r66, %r84, 30;
	shf.l.wrap.b32 	%r67, %r85, %r84, 2;
	shl.b32 	%r68, %r85, 2;
	shr.u32 	%r69, %r67, 31;
	add.s32 	%r70, %r69, %r66;
	neg.s32 	%r71, %r70;
	setp.lt.s32 	%p14, %r16, 0;
	selp.b32 	%r86, %r71, %r70, %p14;
	xor.b32  	%r72, %r67, %r16;
	shr.s32 	%r73, %r67, 31;
	xor.b32  	%r74, %r73, %r67;
	xor.b32  	%r75, %r73, %r68;
	cvt.u64.u32 	%rd37, %r74;
	shl.b64 	%rd38, %rd37, 32;
	cvt.u64.u32 	%rd39, %r75;
	or.b64  	%rd40, %rd38, %rd39;
	cvt.rn.f64.s64 	%fd3, %rd40;
	mul.f64 	%fd4, %fd3, 0d3BF921FB54442D19;
	cvt.rn.f32.f64 	%f34, %fd4;
	neg.f32 	%f35, %f34;
	setp.lt.s32 	%p15, %r72, 0;
	selp.f32 	%f52, %f35, %f34, %p15;
$L__BB0_17:
	mul.rn.f32 	%f37, %f52, %f52;
	and.b32  	%r77, %r86, 1;
	setp.eq.b32 	%p16, %r77, 1;
	selp.f32 	%f38, 0f3F800000, %f52, %p16;
	fma.rn.f32 	%f39, %f37, %f38, 0f00000000;
	fma.rn.f32 	%f40, %f37, 0f37CBAC00, 0fBAB607ED;
	selp.f32 	%f41, %f40, 0fB94D4153, %p16;
	selp.f32 	%f42, 0f3D2AAABB, 0f3C0885E4, %p16;
	fma.rn.f32 	%f43, %f41, %f37, %f42;
	selp.f32 	%f44, 0fBEFFFFFF, 0fBE2AAAA8, %p16;
	fma.rn.f32 	%f45, %f43, %f37, %f44;
	fma.rn.f32 	%f46, %f45, %f39, %f38;
	and.b32  	%r78, %r86, 2;
	setp.eq.s32 	%p17, %r78, 0;
	mov.f32 	%f47, 0f00000000;
	sub.f32 	%f48, %f47, %f46;
	selp.f32 	%f49, %f46, %f48, %p17;
	mul.f32 	%f50, %f8, %f49;
	st.global.f32 	[%rd10+4], %f50;
$L__BB0_18:
	ret;

}
	// .globl	_Z17applyOpticalMasksP6float2PfS1_i
.visible .entry _Z17applyOpticalMasksP6float2PfS1_i(
	.param .u64 .ptr .align 1 _Z17applyOpticalMasksP6float2PfS1_i_param_0,
	.param .u64 .ptr .align 1 _Z17applyOpticalMasksP6float2PfS1_i_param_1,
	.param .u64 .ptr .align 1 _Z17applyOpticalMasksP6float2PfS1_i_param_2,
	.param .u32 _Z17applyOpticalMasksP6float2PfS1_i_param_3
)
{
	.local .align 4 .b8 	__local_depot1[28];
	.reg .b64 	%SP;
	.reg .b64 	%SPL;
	.reg .pred 	%p<34>;
	.reg .b32 	%r<162>;
	.reg .b32 	%f<98>;
	.reg .b64 	%rd<86>;
	.reg .b64 	%fd<9>;

	mov.u64 	%SPL, __local_depot1;
	ld.param.u64 	%rd31, [_Z17applyOpticalMasksP6float2PfS1_i_param_0];
	ld.param.u64 	%rd32, [_Z17applyOpticalMasksP6float2PfS1_i_param_1];
	ld.param.u64 	%rd33, [_Z17applyOpticalMasksP6float2PfS1_i_param_2];
	ld.param.u32 	%r55, [_Z17applyOpticalMasksP6float2PfS1_i_param_3];
	add.u64 	%rd1, %SPL, 0;
	mov.u32 	%r56, %ctaid.x;
	mov.u32 	%r57, %ntid.x;
	mov.u32 	%r58, %tid.x;
	mad.lo.s32 	%r1, %r56, %r57, %r58;
	mul.lo.s32 	%r59, %r55, %r55;
	setp.ge.s32 	%p1, %r1, %r59;
	@%p1 bra 	$L__BB1_34;
	cvta.to.global.u64 	%rd35, %rd31;
	cvta.to.global.u64 	%rd36, %rd32;
	cvta.to.global.u64 	%rd37, %rd33;
	mul.wide.s32 	%rd38, %r1, 4;
	add.s64 	%rd39, %rd36, %rd38;
	ld.global.f32 	%f1, [%rd39];
	add.s64 	%rd40, %rd37, %rd38;
	ld.global.f32 	%f2, [%rd40];
	mul.wide.s32 	%rd41, %r1, 8;
	add.s64 	%rd2, %rd35, %rd41;
	ld.global.f32 	%f22, [%rd2];
	mul.f32 	%f3, %f1, %f22;
	mul.f32 	%f23, %f2, 0f3F22F983;
	cvt.rni.s32.f32 	%r161, %f23;
	cvt.rn.f32.s32 	%f24, %r161;
	fma.rn.f32 	%f25, %f24, 0fBFC90FDA, %f2;
	fma.rn.f32 	%f26, %f24, 0fB3A22168, %f25;
	fma.rn.f32 	%f97, %f24, 0fA7C234C5, %f26;
	abs.f32 	%f5, %f2;
	setp.ltu.f32 	%p2, %f5, 0f47CE4780;
	mov.u32 	%r149, %r161;
	mov.f32 	%f94, %f97;
	@%p2 bra 	$L__BB1_9;
	setp.neu.f32 	%p3, %f5, 0f7F800000;
	@%p3 bra 	$L__BB1_4;
	mov.f32 	%f29, 0f00000000;
	mul.rn.f32 	%f94, %f2, %f29;
	mov.b32 	%r149, 0;
	bra.uni 	$L__BB1_9;
$L__BB1_4:
	mov.b32 	%r3, %f2;
	shl.b32 	%r61, %r3, 8;
	or.b32  	%r4, %r61, -2147483648;
	mov.b64 	%rd76, 0;
	mov.b32 	%r146, 0;
	mov.u64 	%rd74, __cudart_i2opi_f;
	mov.u64 	%rd75, %rd1;
$L__BB1_5:
	.pragma "nounroll";
	ld.global.nc.u32 	%r62, [%rd74];
	mad.wide.u32 	%rd44, %r62, %r4, %rd76;
	shr.u64 	%rd76, %rd44, 32;
	st.local.u32 	[%rd75], %rd44;
	add.s32 	%r146, %r146, 1;
	add.s64 	%rd75, %rd75, 4;
	add.s64 	%rd74, %rd74, 4;
	setp.ne.s32 	%p4, %r146, 6;
	@%p4 bra 	$L__BB1_5;
	shr.u32 	%r63, %r3, 23;
	st.local.u32 	[%rd1+24], %rd76;
	and.b32  	%r7, %r63, 31;
	and.b32  	%r64, %r63, 224;
	add.s32 	%r65, %r64, -128;
	shr.u32 	%r66, %r65, 5;
	mul.wide.u32 	%rd45, %r66, 4;
	sub.s64 	%rd9, %rd1, %rd45;
	ld.local.u32 	%r147, [%rd9+24];
	ld.local.u32 	%r148, [%rd9+20];
	setp.eq.s32 	%p5, %r7, 0;
	@%p5 bra 	$L__BB1_8;
	shf.l.wrap.b32 	%r147, %r148, %r147, %r7;
	ld.local.u32 	%r67, [%rd9+16];
	shf.l.wrap.b32 	%r148, %r67, %r148, %r7;
$L__BB1_8:
	shr.u32 	%r68, %r147, 30;
	shf.l.wrap.b32 	%r69, %r148, %r147, 2;
	shl.b32 	%r70, %r148, 2;
	shr.u32 	%r71, %r69, 31;
	add.s32 	%r72, %r71, %r68;
	neg.s32 	%r73, %r72;
	setp.lt.s32 	%p6, %r3, 0;
	selp.b32 	%r149, %r73, %r72, %p6;
	xor.b32  	%r74, %r69, %r3;
	shr.s32 	%r75, %r69, 31;
	xor.b32  	%r76, %r75, %r69;
	xor.b32  	%r77, %r75, %r70;
	cvt.u64.u32 	%rd46, %r76;
	shl.b64 	%rd47, %rd46, 32;
	cvt.u64.u32 	%rd48, %r77;
	or.b64  	%rd49, %rd47, %rd48;
	cvt.rn.f64.s64 	%fd1, %rd49;
	mul.f64 	%fd2, %fd1, 0d3BF921FB54442D19;
	cvt.rn.f32.f64 	%f27, %fd2;
	neg.f32 	%f28, %f27;
	setp.lt.s32 	%p7, %r74, 0;
	selp.f32 	%f94, %f28, %f27, %p7;
$L__BB1_9:
	setp.ltu.f32 	%p8, %f5, 0f47CE4780;
	add.s32 	%r79, %r149, 1;
	mul.rn.f32 	%f30, %f94, %f94;
	and.b32  	%r80, %r149, 1;
	setp.eq.b32 	%p9, %r80, 1;
	selp.f32 	%f31, %f94, 0f3F800000, %p9;
	fma.rn.f32 	%f32, %f30, %f31, 0f00000000;
	fma.rn.f32 	%f33, %f30, 0f37CBAC00, 0fBAB607ED;
	selp.f32 	%f34, 0fB94D4153, %f33, %p9;
	selp.f32 	%f35, 0f3C0885E4, 0f3D2AAABB, %p9;
	fma.rn.f32 	%f36, %f34, %f30, %f35;
	selp.f32 	%f37, 0fBE2AAAA8, 0fBEFFFFFF, %p9;
	fma.rn.f32 	%f38, %f36, %f30, %f37;
	fma.rn.f32 	%f39, %f38, %f32, %f31;
	and.b32  	%r81, %r79, 2;
	setp.eq.s32 	%p10, %r81, 0;
	mov.f32 	%f40, 0f00000000;
	sub.f32 	%f41, %f40, %f39;
	selp.f32 	%f9, %f39, %f41, %p10;
	ld.global.f32 	%f42, [%rd2+4];
	mul.f32 	%f10, %f1, %f42;
	mov.u32 	%r153, %r161;
	mov.f32 	%f95, %f97;
	@%p8 bra 	$L__BB1_17;
	setp.neu.f32 	%p11, %f5, 0f7F800000;
	@%p11 bra 	$L__BB1_12;
	mov.f32 	%f45, 0f00000000;
	mul.rn.f32 	%f95, %f2, %f45;
	mov.b32 	%r153, 0;
	bra.uni 	$L__BB1_17;
$L__BB1_12:
	mov.b32 	%r16, %f2;
	shl.b32 	%r83, %r16, 8;
	or.b32  	%r17, %r83, -2147483648;
	mov.b64 	%rd79, 0;
	mov.b32 	%r150, 0;
	mov.u64 	%rd77, __cudart_i2opi_f;
	mov.u64 	%rd78, %rd1;
$L__BB1_13:
	.pragma "nounroll";
	ld.global.nc.u32 	%r84, [%rd77];
	mad.wide.u32 	%rd52, %r84, %r17, %rd79;
	shr.u64 	%rd79, %rd52, 32;
	st.local.u32 	[%rd78], %rd52;
	add.s32 	%r150, %r150, 1;
	add.s64 	%rd78, %rd78, 4;
	add.s64 	%rd77, %rd77, 4;
	setp.ne.s32 	%p12, %r150, 6;
	@%p12 bra 	$L__BB1_13;
	shr.u32 	%r85, %r16, 23;
	st.local.u32 	[%rd1+24], %rd79;
	and.b32  	%r20, %r85, 31;
	and.b32  	%r86, %r85, 224;
	add.s32 	%r87, %r86, -128;
	shr.u32 	%r88, %r87, 5;
	mul.wide.u32 	%rd53, %r88, 4;
	sub.s64 	%rd16, %rd1, %rd53;
	ld.local.u32 	%r151, [%rd16+24];
	ld.local.u32 	%r152, [%rd16+20];
	setp.eq.s32 	%p13, %r20, 0;
	@%p13 bra 	$L__BB1_16;
	shf.l.wrap.b32 	%r151, %r152, %r151, %r20;
	ld.local.u32 	%r89, [%rd16+16];
	shf.l.wrap.b32 	%r152, %r89, %r152, %r20;
$L__BB1_16:
	shr.u32 	%r90, %r151, 30;
	shf.l.wrap.b32 	%r91, %r152, %r151, 2;
	shl.b32 	%r92, %r152, 2;
	shr.u32 	%r93, %r91, 31;
	add.s32 	%r94, %r93, %r90;
	neg.s32 	%r95, %r94;
	setp.lt.s32 	%p14, %r16, 0;
	selp.b32 	%r153, %r95, %r94, %p14;
	xor.b32  	%r96, %r91, %r16;
	shr.s32 	%r97, %r91, 31;
	xor.b32  	%r98, %r97, %r91;
	xor.b32  	%r99, %r97, %r92;
	cvt.u64.u32 	%rd54, %r98;
	shl.b64 	%rd55, %rd54, 32;
	cvt.u64.u32 	%rd56, %r99;
	or.b64  	%rd57, %rd55, %rd56;
	cvt.rn.f64.s64 	%fd3, %rd57;
	mul.f64 	%fd4, %fd3, 0d3BF921FB54442D19;
	cvt.rn.f32.f64 	%f43, %fd4;
	neg.f32 	%f44, %f43;
	setp.lt.s32 	%p15, %r96, 0;
	selp.f32 	%f95, %f44, %f43, %p15;
$L__BB1_17:
	setp.ltu.f32 	%p16, %f5, 0f47CE4780;
	mul.rn.f32 	%f46, %f95, %f95;
	and.b32  	%r101, %r153, 1;
	setp.eq.b32 	%p17, %r101, 1;
	selp.f32 	%f47, 0f3F800000, %f95, %p17;
	fma.rn.f32 	%f48, %f46, %f47, 0f00000000;
	fma.rn.f32 	%f49, %f46, 0f37CBAC00, 0fBAB607ED;
	selp.f32 	%f50, %f49, 0fB94D4153, %p17;
	selp.f32 	%f51, 0f3D2AAABB, 0f3C0885E4, %p17;
	fma.rn.f32 	%f52, %f50, %f46, %f51;
	selp.f32 	%f53, 0fBEFFFFFF, 0fBE2AAAA8, %p17;
	fma.rn.f32 	%f54, %f52, %f46, %f53;
	fma.rn.f32 	%f55, %f54, %f48, %f47;
	and.b32  	%r102, %r153, 2;
	setp.eq.s32 	%p18, %r102, 0;
	mov.f32 	%f56, 0f00000000;
	sub.f32 	%f57, %f56, %f55;
	selp.f32 	%f58, %f55, %f57, %p18;
	mul.f32 	%f59, %f10, %f58;
	mul.f32 	%f60, %f3, %f9;
	sub.f32 	%f14, %f60, %f59;
	mov.u32 	%r157, %r161;
	mov.f32 	%f96, %f97;
	@%p16 bra 	$L__BB1_25;
	setp.neu.f32 	%p19, %f5, 0f7F800000;
	@%p19 bra 	$L__BB1_20;
	mov.f32 	%f63, 0f00000000;
	mul.rn.f32 	%f96, %f2, %f63;
	mov.b32 	%r157, 0;
	bra.uni 	$L__BB1_25;
$L__BB1_20:
	mov.b32 	%r29, %f2;
	shl.b32 	%r104, %r29, 8;
	or.b32  	%r30, %r104, -2147483648;
	mov.b64 	%rd82, 0;
	mov.b32 	%r154, 0;
	mov.u64 	%rd80, __cudart_i2opi_f;
	mov.u64 	%rd81, %rd1;
$L__BB1_21:
	.pragma "nounroll";
	ld.global.nc.u32 	%r105, [%rd80];
	mad.wide.u32 	%rd60, %r105, %r30, %rd82;
	shr.u64 	%rd82, %rd60, 32;
	st.local.u32 	[%rd81], %rd60;
	add.s32 	%r154, %r154, 1;
	add.s64 	%rd81, %rd81, 4;
	add.s64 	%rd80, %rd80, 4;
	setp.ne.s32 	%p20, %r154, 6;
	@%p20 bra 	$L__BB1_21;
	shr.u32 	%r106, %r29, 23;
	st.local.u32 	[%rd1+24], %rd82;
	and.b32  	%r33, %r106, 31;
	and.b32  	%r107, %r106, 224;
	add.s32 	%r108, %r107, -128;
	shr.u32 	%r109, %r108, 5;
	mul.wide.u32 	%rd61, %r109, 4;
	sub.s64 	%rd23, %rd1, %rd61;
	ld.local.u32 	%r155, [%rd23+24];
	ld.local.u32 	%r156, [%rd23+20];
	setp.eq.s32 	%p21, %r33, 0;
	@%p21 bra 	$L__BB1_24;
	shf.l.wrap.b32 	%r155, %r156, %r155, %r33;
	ld.local.u32 	%r110, [%rd23+16];
	shf.l.wrap.b32 	%r156, %r110, %r156, %r33;
$L__BB1_24:
	shr.u32 	%r111, %r155, 30;
	shf.l.wrap.b32 	%r112, %r156, %r155, 2;
	shl.b32 	%r113, %r156, 2;
	shr.u32 	%r114, %r112, 31;
	add.s32 	%r115, %r114, %r111;
	neg.s32 	%r116, %r115;
	setp.lt.s32 	%p22, %r29, 0;
	selp.b32 	%r157, %r116, %r115, %p22;
	xor.b32  	%r117, %r112, %r29;
	shr.s32 	%r118, %r112, 31;
	xor.b32  	%r119, %r118, %r112;
	xor.b32  	%r120, %r118, %r113;
	cvt.u64.u32 	%rd62, %r119;
	shl.b64 	%rd63, %rd62, 32;
	cvt.u64.u32 	%rd64, %r120;
	or.b64  	%rd65, %rd63, %rd64;
	cvt.rn.f64.s64 	%fd5, %rd65;
	mul.f64 	%fd6, %fd5, 0d3BF921FB54442D19;
	cvt.rn.f32.f64 	%f61, %fd6;
	neg.f32 	%f62, %f61;
	setp.lt.s32 	%p23, %r117, 0;
	selp.f32 	%f96, %f62, %f61, %p23;
$L__BB1_25:
	setp.ltu.f32 	%p24, %f5, 0f47CE4780;
	mul.rn.f32 	%f64, %f96, %f96;
	and.b32  	%r122, %r157, 1;
	setp.eq.b32 	%p25, %r122, 1;
	selp.f32 	%f65, 0f3F800000, %f96, %p25;
	fma.rn.f32 	%f66, %f64, %f65, 0f00000000;
	fma.rn.f32 	%f67, %f64, 0f37CBAC00, 0fBAB607ED;
	selp.f32 	%f68, %f67, 0fB94D4153, %p25;
	selp.f32 	%f69, 0f3D2AAABB, 0f3C0885E4, %p25;
	fma.rn.f32 	%f70, %f68, %f64, %f69;
	selp.f32 	%f71, 0fBEFFFFFF, 0fBE2AAAA8, %p25;
	fma.rn.f32 	%f72, %f70, %f64, %f71;
	fma.rn.f32 	%f73, %f72, %f66, %f65;
	and.b32  	%r123, %r157, 2;
	setp.eq.s32 	%p26, %r123, 0;
	mov.f32 	%f74, 0f00000000;
	sub.f32 	%f75, %f74, %f73;
	selp.f32 	%f76, %f73, %f75, %p26;
	mul.f32 	%f18, %f3, %f76;
	@%p24 bra 	$L__BB1_33;
	setp.neu.f32 	%p27, %f5, 0f7F800000;
	@%p27 bra 	$L__BB1_28;
	mov.f32 	%f79, 0f00000000;
	mul.rn.f32 	%f97, %f2, %f79;
	mov.b32 	%r161, 0;
	bra.uni 	$L__BB1_33;
$L__BB1_28:
	mov.b32 	%r42, %f2;
	shl.b32 	%r125, %r42, 8;
	or.b32  	%r43, %r125, -2147483648;
	mov.b64 	%rd85, 0;
	mov.b32 	%r158, 0;
	mov.u64 	%rd83, __cudart_i2opi_f;
	mov.u64 	%rd84, %rd1;
$L__BB1_29:
	.pragma "nounroll";
	ld.global.nc.u32 	%r126, [%rd83];
	mad.wide.u32 	%rd68, %r126, %r43, %rd85;
	shr.u64 	%rd85, %rd68, 32;
	st.local.u32 	[%rd84], %rd68;
	add.s32 	%r158, %r158, 1;
	add.s64 	%rd84, %rd84, 4;
	add.s64 	%rd83, %rd83, 4;
	setp.ne.s32 	%p28, %r158, 6;
	@%p28 bra 	$L__BB1_29;
	shr.u32 	%r127, %r42, 23;
	st.local.u32 	[%rd1+24], %rd85;
	and.b32  	%r46, %r127, 31;
	and.b32  	%r128, %r127, 224;
	add.s32 	%r129, %r128, -128;
	shr.u32 	%r130, %r129, 5;
	mul.wide.u32 	%rd69, %r130, 4;
	sub.s64 	%rd30, %rd1, %rd69;
	ld.local.u32 	%r159, [%rd30+24];
	ld.local.u32 	%r160, [%rd30+20];
	setp.eq.s32 	%p29, %r46, 0;
	@%p29 bra 	$L__BB1_32;
	shf.l.wrap.b32 	%r159, %r160, %r159, %r46;
	ld.local.u32 	%r131, [%rd30+16];
	shf.l.wrap.b32 	%r160, %r131, %r160, %r46;
$L__BB1_32:
	shr.u32 	%r132, %r159, 30;
	shf.l.wrap.b32 	%r133, %r160, %r159, 2;
	shl.b32 	%r134, %r160, 2;
	shr.u32 	%r135, %r133, 31;
	add.s32 	%r136, %r135, %r132;
	neg.s32 	%r137, %r136;
	setp.lt.s32 	%p30, %r42, 0;
	selp.b32 	%r161, %r137, %r136, %p30;
	xor.b32  	%r138, %r133, %r42;
	shr.s32 	%r139, %r133, 31;
	xor.b32  	%r140, %r139, %r133;
	xor.b32  	%r141, %r139, %r134;
	cvt.u64.u32 	%rd70, %r140;
	shl.b64 	%rd71, %rd70, 32;
	cvt.u64.u32 	%rd72, %r141;
	or.b64  	%rd73, %rd71, %rd72;
	cvt.rn.f64.s64 	%fd7, %rd73;
	mul.f64 	%fd8, %fd7, 0d3BF921FB54442D19;
	cvt.rn.f32.f64 	%f77, %fd8;
	neg.f32 	%f78, %f77;
	setp.lt.s32 	%p31, %r138, 0;
	selp.f32 	%f97, %f78, %f77, %p31;
$L__BB1_33:
	add.s32 	%r143, %r161, 1;
	mul.rn.f32 	%f80, %f97, %f97;
	and.b32  	%r144, %r161, 1;
	setp.eq.b32 	%p32, %r144, 1;
	selp.f32 	%f81, %f97, 0f3F800000, %p32;
	fma.rn.f32 	%f82, %f80, %f81, 0f00000000;
	fma.rn.f32 	%f83, %f80, 0f37CBAC00, 0fBAB607ED;
	selp.f32 	%f84, 0fB94D4153, %f83, %p32;
	selp.f32 	%f85, 0f3C0885E4, 0f3D2AAABB, %p32;
	fma.rn.f32 	%f86, %f84, %f80, %f85;
	selp.f32 	%f87, 0fBE2AAAA8, 0fBEFFFFFF, %p32;
	fma.rn.f32 	%f88, %f86, %f80, %f87;
	fma.rn.f32 	%f89, %f88, %f82, %f81;
	and.b32  	%r145, %r143, 2;
	setp.eq.s32 	%p33, %r145, 0;
	mov.f32 	%f90, 0f00000000;
	sub.f32 	%f91, %f90, %f89;
	selp.f32 	%f92, %f89, %f91, %p33;
	fma.rn.f32 	%f93, %f10, %f92, %f18;
	st.global.v2.f32 	[%rd2], {%f14, %f93};
$L__BB1_34:
	ret;

}
	// .globl	_Z18calculateIntensityP6float2Pfi
.visible .entry _Z18calculateIntensityP6float2Pfi(
	.param .u64 .ptr .align 1 _Z18calculateIntensityP6float2Pfi_param_0,
	.param .u64 .ptr .align 1 _Z18calculateIntensityP6float2Pfi_param_1,
	.param .u32 _Z18calculateIntensityP6float2Pfi_param_2
)
{
	.reg .pred 	%p<2>;
	.reg .b32 	%r<7>;
	.reg .b32 	%f<8>;
	.reg .b64 	%rd<9>;

	ld.param.u64 	%rd1, [_Z18calculateIntensityP6float2Pfi_param_0];
	ld.param.u64 	%rd2, [_Z18calculateIntensityP6float2Pfi_param_1];
	ld.param.u32 	%r3, [_Z18calculateIntensityP6float2Pfi_param_2];
	mov.u32 	%r4, %ctaid.x;
	mov.u32 	%r5, %ntid.x;
	mov.u32 	%r6, %tid.x;
	mad.lo.s32 	%r1, %r4, %r5, %r6;
	mul.lo.s32 	%r2, %r3, %r3;
	setp.ge.s32 	%p1, %r1, %r2;
	@%p1 bra 	$L__BB2_2;
	cvta.to.global.u64 	%rd3, %rd1;
	cvta.to.global.u64 	%rd4, %rd2;
	cvt.rn.f32.u32 	%f1, %r2;
	rcp.rn.f32 	%f2, %f1;
	mul.wide.s32 	%rd5, %r1, 8;
	add.s64 	%rd6, %rd3, %rd5;
	ld.global.v2.f32 	{%f3, %f4}, [%rd6];
	mul.f32 	%f5, %f4, %f4;
	fma.rn.f32 	%f6, %f3, %f3, %f5;
	mul.f32 	%f7, %f2, %f6;
	mul.wide.s32 	%rd7, %r1, 4;
	add.s64 	%rd8, %rd4, %rd7;
	st.global.f32 	[%rd8], %f7;
$L__BB2_2:
	ret;

}
	// .globl	_Z13computeOutputPfS_S_S_ii
.visible .entry _Z13computeOutputPfS_S_S_ii(
	.param .u64 .ptr .align 1 _Z13computeOutputPfS_S_S_ii_param_0,
	.param .u64 .ptr .align 1 _Z13computeOutputPfS_S_S_ii_param_1,
	.param .u64 .ptr .align 1 _Z13computeOutputPfS_S_S_ii_param_2,
	.param .u64 .ptr .align 1 _Z13computeOutputPfS_S_S_ii_param_3,
	.param .u32 _Z13computeOutputPfS_S_S_ii_param_4,
	.param .u32 _Z13computeOutputPfS_S_S_ii_param_5
)
{
	.reg .pred 	%p<30>;
	.reg .b32 	%r<54>;
	.reg .b32 	%f<191>;
	.reg .b64 	%rd<28>;

	ld.param.u64 	%rd9, [_Z13computeOutputPfS_S_S_ii_param_0];
	ld.param.u64 	%rd10, [_Z13computeOutputPfS_S_S_ii_param_1];
	ld.param.u64 	%rd7, [_Z13computeOutputPfS_S_S_ii_param_2];
	ld.param.u64 	%rd8, [_Z13computeOutputPfS_S_S_ii_param_3];
	ld.param.u32 	%r13, [_Z13computeOutputPfS_S_S_ii_param_4];
	ld.param.u32 	%r14, [_Z13computeOutputPfS_S_S_ii_param_5];
	cvta.to.global.u64 	%rd1, %rd9;
	cvta.to.global.u64 	%rd2, %rd10;
	mov.u32 	%r15, %ctaid.x;
	mov.u32 	%r16, %ntid.x;
	mov.u32 	%r17, %tid.x;
	mad.lo.s32 	%r1, %r15, %r16, %r17;
	setp.ge.s32 	%p1, %r1, %r14;
	@%p1 bra 	$L__BB3_11;
	cvta.to.global.u64 	%rd11, %rd7;
	mul.wide.s32 	%rd12, %r1, 4;
	add.s64 	%rd13, %rd11, %rd12;
	ld.global.f32 	%f190, [%rd13];
	setp.lt.s32 	%p2, %r13, 1;
	@%p2 bra 	$L__BB3_10;
	mul.lo.s32 	%r2, %r13, %r1;
	and.b32  	%r3, %r13, 3;
	setp.lt.u32 	%p3, %r13, 4;
	mov.b32 	%r53, 0;
	@%p3 bra 	$L__BB3_5;
	and.b32  	%r53, %r13, 2147483644;
	neg.s32 	%r51, %r53;
	add.s64 	%rd3, %rd2, 8;
	add.s64 	%rd27, %rd1, 8;
	mov.u32 	%r50, %r2;
$L__BB3_4:
	.pragma "nounroll";
	mul.wide.s32 	%rd14, %r50, 4;
	add.s64 	%rd15, %rd3, %rd14;
	ld.global.f32 	%f12, [%rd15+-8];
	ld.global.f32 	%f13, [%rd27+-8];
	add.f32 	%f14, %f13, 0f3F800000;
	setp.lt.f32 	%p4, %f14, 0f00800000;
	mul.f32 	%f15, %f14, 0f4B000000;
	selp.f32 	%f16, %f15, %f14, %p4;
	selp.f32 	%f17, 0fC1B80000, 0f00000000, %p4;
	mov.b32 	%r19, %f16;
	add.s32 	%r20, %r19, -1059760811;
	and.b32  	%r21, %r20, -8388608;
	sub.s32 	%r22, %r19, %r21;
	mov.b32 	%f18, %r22;
	cvt.rn.f32.s32 	%f19, %r21;
	fma.rn.f32 	%f20, %f19, 0f34000000, %f17;
	add.f32 	%f21, %f18, 0fBF800000;
	fma.rn.f32 	%f22, %f21, 0fBE055027, 0f3E1039F6;
	fma.rn.f32 	%f23, %f22, %f21, 0fBDF8CDCC;
	fma.rn.f32 	%f24, %f23, %f21, 0f3E0F2955;
	fma.rn.f32 	%f25, %f24, %f21, 0fBE2AD8B9;
	fma.rn.f32 	%f26, %f25, %f21, 0f3E4CED0B;
	fma.rn.f32 	%f27, %f26, %f21, 0fBE7FFF22;
	fma.rn.f32 	%f28, %f27, %f21, 0f3EAAAA78;
	fma.rn.f32 	%f29, %f28, %f21, 0fBF000000;
	mul.f32 	%f30, %f21, %f29;
	fma.rn.f32 	%f31, %f30, %f21, %f21;
	fma.rn.f32 	%f32, %f20, 0f3F317218, %f31;
	setp.gt.u32 	%p5, %r19, 2139095039;
	fma.rn.f32 	%f33, %f16, 0f7F800000, 0f7F800000;
	selp.f32 	%f34, %f33, %f32, %p5;
	setp.eq.f32 	%p6, %f16, 0f00000000;
	selp.f32 	%f35, 0fFF800000, %f34, %p6;
	fma.rn.f32 	%f36, %f12, %f35, %f190;
	ld.global.f32 	%f37, [%rd15+-4];
	ld.global.f32 	%f38, [%rd27+-4];
	add.f32 	%f39, %f38, 0f3F800000;
	setp.lt.f32 	%p7, %f39, 0f00800000;
	mul.f32 	%f40, %f39, 0f4B000000;
	selp.f32 	%f41, %f40, %f39, %p7;
	selp.f32 	%f42, 0fC1B80000, 0f00000000, %p7;
	mov.b32 	%r23, %f41;
	add.s32 	%r24, %r23, -1059760811;
	and.b32  	%r25, %r24, -8388608;
	sub.s32 	%r26, %r23, %r25;
	mov.b32 	%f43, %r26;
	cvt.rn.f32.s32 	%f44, %r25;
	fma.rn.f32 	%f45, %f44, 0f34000000, %f42;
	add.f32 	%f46, %f43, 0fBF800000;
	fma.rn.f32 	%f47, %f46, 0fBE055027, 0f3E1039F6;
	fma.rn.f32 	%f48, %f47, %f46, 0fBDF8CDCC;
	fma.rn.f32 	%f49, %f48, %f46, 0f3E0F2955;
	fma.rn.f32 	%f50, %f49, %f46, 0fBE2AD8B9;
	fma.rn.f32 	%f51, %f50, %f46, 0f3E4CED0B;
	fma.rn.f32 	%f52, %f51, %f46, 0fBE7FFF22;
	fma.rn.f32 	%f53, %f52, %f46, 0f3EAAAA78;
	fma.rn.f32 	%f54, %f53, %f46, 0fBF000000;
	mul.f32 	%f55, %f46, %f54;
	fma.rn.f32 	%f56, %f55, %f46, %f46;
	fma.rn.f32 	%f57, %f45, 0f3F317218, %f56;
	setp.gt.u32 	%p8, %r23, 2139095039;
	fma.rn.f32 	%f58, %f41, 0f7F800000, 0f7F800000;
	selp.f32 	%f59, %f58, %f57, %p8;
	setp.eq.f32 	%p9, %f41, 0f00000000;
	selp.f32 	%f60, 0fFF800000, %f59, %p9;
	fma.rn.f32 	%f61, %f37, %f60, %f36;
	ld.global.f32 	%f62, [%rd15];
	ld.global.f32 	%f63, [%rd27];
	add.f32 	%f64, %f63, 0f3F800000;
	setp.lt.f32 	%p10, %f64, 0f00800000;
	mul.f32 	%f65, %f64, 0f4B000000;
	selp.f32 	%f66, %f65, %f64, %p10;
	selp.f32 	%f67, 0fC1B80000, 0f00000000, %p10;
	mov.b32 	%r27, %f66;
	add.s32 	%r28, %r27, -1059760811;
	and.b32  	%r29, %r28, -8388608;
	sub.s32 	%r30, %r27, %r29;
	mov.b32 	%f68, %r30;
	cvt.rn.f32.s32 	%f69, %r29;
	fma.rn.f32 	%f70, %f69, 0f34000000, %f67;
	add.f32 	%f71, %f68, 0fBF800000;
	fma.rn.f32 	%f72, %f71, 0fBE055027, 0f3E1039F6;
	fma.rn.f32 	%f73, %f72, %f71, 0fBDF8CDCC;
	fma.rn.f32 	%f74, %f73, %f71, 0f3E0F2955;
	fma.rn.f32 	%f75, %f74, %f71, 0fBE2AD8B9;
	fma.rn.f32 	%f76, %f75, %f71, 0f3E4CED0B;
	fma.rn.f32 	%f77, %f76, %f71, 0fBE7FFF22;
	fma.rn.f32 	%f78, %f77, %f71, 0f3EAAAA78;
	fma.rn.f32 	%f79, %f78, %f71, 0fBF000000;
	mul.f32 	%f80, %f71, %f79;
	fma.rn.f32 	%f81, %f80, %f71, %f71;
	fma.rn.f32 	%f82, %f70, 0f3F317218, %f81;
	setp.gt.u32 	%p11, %r27, 2139095039;
	fma.rn.f32 	%f83, %f66, 0f7F800000, 0f7F800000;
	selp.f32 	%f84, %f83, %f82, %p11;
	setp.eq.f32 	%p12, %f66, 0f00000000;
	selp.f32 	%f85, 0fFF800000, %f84, %p12;
	fma.rn.f32 	%f86, %f62, %f85, %f61;
	ld.global.f32 	%f87, [%rd15+4];
	ld.global.f32 	%f88, [%rd27+4];
	add.f32 	%f89, %f88, 0f3F800000;
	setp.lt.f32 	%p13, %f89, 0f00800000;
	mul.f32 	%f90, %f89, 0f4B000000;
	selp.f32 	%f91, %f90, %f89, %p13;
	selp.f32 	%f92, 0fC1B80000, 0f00000000, %p13;
	mov.b32 	%r31, %f91;
	add.s32 	%r32, %r31, -1059760811;
	and.b32  	%r33, %r32, -8388608;
	sub.s32 	%r34, %r31, %r33;
	mov.b32 	%f93, %r34;
	cvt.rn.f32.s32 	%f94, %r33;
	fma.rn.f32 	%f95, %f94, 0f34000000, %f92;
	add.f32 	%f96, %f93, 0fBF800000;
	fma.rn.f32 	%f97, %f96, 0fBE055027, 0f3E1039F6;
	fma.rn.f32 	%f98, %f97, %f96, 0fBDF8CDCC;
	fma.rn.f32 	%f99, %f98, %f96, 0f3E0F2955;
	fma.rn.f32 	%f100, %f99, %f96, 0fBE2AD8B9;
	fma.rn.f32 	%f101, %f100, %f96, 0f3E4CED0B;
	fma.rn.f32 	%f102, %f101, %f96, 0fBE7FFF22;
	fma.rn.f32 	%f103, %f102, %f96, 0f3EAAAA78;
	fma.rn.f32 	%f104, %f103, %f96, 0fBF000000;
	mul.f32 	%f105, %f96, %f104;
	fma.rn.f32 	%f106, %f105, %f96, %f96;
	fma.rn.f32 	%f107, %f95, 0f3F317218, %f106;
	setp.gt.u32 	%p14, %r31, 2139095039;
	fma.rn.f32 	%f108, %f91, 0f7F800000, 0f7F800000;
	selp.f32 	%f109, %f108, %f107, %p14;
	setp.eq.f32 	%p15, %f91, 0f00000000;
	selp.f32 	%f110, 0fFF800000, %f109, %p15;
	fma.rn.f32 	%f190, %f87, %f110, %f86;
	add.s32 	%r51, %r51, 4;
	add.s32 	%r50, %r50, 4;
	add.s64 	%rd27, %rd27, 16;
	setp.ne.s32 	%p16, %r51, 0;
	@%p16 bra 	$L__BB3_4;
$L__BB3_5:
	setp.eq.s32 	%p17, %r3, 0;
	@%p17 bra 	$L__BB3_10;
	setp.eq.s32 	%p18, %r3, 1;
	@%p18 bra 	$L__BB3_8;
	add.s32 	%r35, %r53, %r2;
	mul.wide.s32 	%rd16, %r35, 4;
	add.s64 	%rd17, %rd2, %rd16;
	ld.global.f32 	%f112, [%rd17];
	mul.wide.u32 	%rd18, %r53, 4;
	add.s64 	%rd19, %rd1, %rd18;
	ld.global.f32 	%f113, [%rd19];
	add.f32 	%f114, %f113, 0f3F800000;
	setp.lt.f32 	%p19, %f114, 0f00800000;
	mul.f32 	%f115, %f114, 0f4B000000;
	selp.f32 	%f116, %f115, %f114, %p19;
	selp.f32 	%f117, 0fC1B80000, 0f00000000, %p19;
	mov.b32 	%r36, %f116;
	add.s32 	%r37, %r36, -1059760811;
	and.b32  	%r38, %r37, -8388608;
	sub.s32 	%r39, %r36, %r38;
	mov.b32 	%f118, %r39;
	cvt.rn.f32.s32 	%f119, %r38;
	fma.rn.f32 	%f120, %f119, 0f34000000, %f117;
	add.f32 	%f121, %f118, 0fBF800000;
	fma.rn.f32 	%f122, %f121, 0fBE055027, 0f3E1039F6;
	fma.rn.f32 	%f123, %f122, %f121, 0fBDF8CDCC;
	fma.rn.f32 	%f124, %f123, %f121, 0f3E0F2955;
	fma.rn.f32 	%f125, %f124, %f121, 0fBE2AD8B9;
	fma.rn.f32 	%f126, %f125, %f121, 0f3E4CED0B;
	fma.rn.f32 	%f127, %f126, %f121, 0fBE7FFF22;
	fma.rn.f32 	%f128, %f127, %f121, 0f3EAAAA78;
	fma.rn.f32 	%f129, %f128, %f121, 0fBF000000;
	mul.f32 	%f130, %f121, %f129;
	fma.rn.f32 	%f131, %f130, %f121, %f121;
	fma.rn.f32 	%f132, %f120, 0f3F317218, %f131;
	setp.gt.u32 	%p20, %r36, 2139095039;
	fma.rn.f32 	%f133, %f116, 0f7F800000, 0f7F800000;
	selp.f32 	%f134, %f133, %f132, %p20;
	setp.eq.f32 	%p21, %f116, 0f00000000;
	selp.f32 	%f135, 0fFF800000, %f134, %p21;
	fma.rn.f32 	%f136, %f112, %f135, %f190;
	ld.global.f32 	%f137, [%rd17+4];
	ld.global.f32 	%f138, [%rd19+4];
	add.f32 	%f139, %f138, 0f3F800000;
	setp.lt.f32 	%p22, %f139, 0f00800000;
	mul.f32 	%f140, %f139, 0f4B000000;
	selp.f32 	%f141, %f140, %f139, %p22;
	selp.f32 	%f142, 0fC1B80000, 0f00000000, %p22;
	mov.b32 	%r40, %f141;
	add.s32 	%r41, %r40, -1059760811;
	and.b32  	%r42, %r41, -8388608;
	sub.s32 	%r43, %r40, %r42;
	mov.b32 	%f143, %r43;
	cvt.rn.f32.s32 	%f144, %r42;
	fma.rn.f32 	%f145, %f144, 0f34000000, %f142;
	add.f32 	%f146, %f143, 0fBF800000;
	fma.rn.f32 	%f147, %f146, 0fBE055027, 0f3E1039F6;
	fma.rn.f32 	%f148, %f147, %f146, 0fBDF8CDCC;
	fma.rn.f32 	%f149, %f148, %f146, 0f3E0F2955;
	fma.rn.f32 	%f150, %f149, %f146, 0fBE2AD8B9;
	fma.rn.f32 	%f151, %f150, %f146, 0f3E4CED0B;
	fma.rn.f32 	%f152, %f151, %f146, 0fBE7FFF22;
	fma.rn.f32 	%f153, %f152, %f146, 0f3EAAAA78;
	fma.rn.f32 	%f154, %f153, %f146, 0fBF000000;
	mul.f32 	%f155, %f146, %f154;
	fma.rn.f32 	%f156, %f155, %f146, %f146;
	fma.rn.f32 	%f157, %f145, 0f3F317218, %f156;
	setp.gt.u32 	%p23, %r40, 2139095039;
	fma.rn.f32 	%f158, %f141, 0f7F800000, 0f7F800000;
	selp.f32 	%f159, %f158, %f157, %p23;
	setp.eq.f32 	%p24, %f141, 0f00000000;
	selp.f32 	%f160, 0fFF800000, %f159, %p24;
	fma.rn.f32 	%f190, %f137, %f160, %f136;
	add.s32 	%r53, %r53, 2;
$L__BB3_8:
	and.b32  	%r44, %r13, 1;
	setp.eq.b32 	%p25, %r44, 1;
	not.pred 	%p26, %p25;
	@%p26 bra 	$L__BB3_10;
	add.s32 	%r45, %r53, %r2;
	mul.wide.s32 	%rd20, %r45, 4;
	add.s64 	%rd21, %rd2, %rd20;
	ld.global.f32 	%f161, [%rd21];
	mul.wide.u32 	%rd22, %r53, 4;
	add.s64 	%rd23, %rd1, %rd22;
	ld.global.f32 	%f162, [%rd23];
	add.f32 	%f163, %f162, 0f3F800000;
	setp.lt.f32 	%p27, %f163, 0f00800000;
	mul.f32 	%f164, %f163, 0f4B000000;
	selp.f32 	%f165, %f164, %f163, %p27;
	selp.f32 	%f166, 0fC1B80000, 0f00000000, %p27;
	mov.b32 	%r46, %f165;
	add.s32 	%r47, %r46, -1059760811;
	and.b32  	%r48, %r47, -8388608;
	sub.s32 	%r49, %r46, %r48;
	mov.b32 	%f167, %r49;
	cvt.rn.f32.s32 	%f168, %r48;
	fma.rn.f32 	%f169, %f168, 0f34000000, %f166;
	add.f32 	%f170, %f167, 0fBF800000;
	fma.rn.f32 	%f171, %f170, 0fBE055027, 0f3E1039F6;
	fma.rn.f32 	%f172, %f171, %f170, 0fBDF8CDCC;
	fma.rn.f32 	%f173, %f172, %f170, 0f3E0F2955;
	fma.rn.f32 	%f174, %f173, %f170, 0fBE2AD8B9;
	fma.rn.f32 	%f175, %f174, %f170, 0f3E4CED0B;
	fma.rn.f32 	%f176, %f175, %f170, 0fBE7FFF22;
	fma.rn.f32 	%f177, %f176, %f170, 0f3EAAAA78;
	fma.rn.f32 	%f178, %f177, %f170, 0fBF000000;
	mul.f32 	%f179, %f170, %f178;
	fma.rn.f32 	%f180, %f179, %f170, %f170;
	fma.rn.f32 	%f181, %f169, 0f3F317218, %f180;
	setp.gt.u32 	%p28, %r46, 2139095039;
	fma.rn.f32 	%f182, %f165, 0f7F800000, 0f7F800000;
	selp.f32 	%f183, %f182, %f181, %p28;
	setp.eq.f32 	%p29, %f165, 0f00000000;
	selp.f32 	%f184, 0fFF800000, %f183, %p29;
	fma.rn.f32 	%f190, %f161, %f184, %f190;
$L__BB3_10:
	cvta.to.global.u64 	%rd24, %rd8;
	add.s64 	%rd26, %rd24, %rd12;
	st.global.f32 	[%rd26], %f190;
$L__BB3_11:
	ret;

}
	// .globl	_Z17updateOutputLayerPfS_PKffii
.visible .entry _Z17updateOutputLayerPfS_PKffii(
	.param .u64 .ptr .align 1 _Z17updateOutputLayerPfS_PKffii_param_0,
	.param .u64 .ptr .align 1 _Z17updateOutputLayerPfS_PKffii_param_1,
	.param .u64 .ptr .align 1 _Z17updateOutputLayerPfS_PKffii_param_2,
	.param .f32 _Z17updateOutputLayerPfS_PKffii_param_3,
	.param .u32 _Z17updateOutputLayerPfS_PKffii_param_4,
	.param .u32 _Z17updateOutputLayerPfS_PKffii_param_5
)
{
	.reg .pred 	%p<3>;
	.reg .b32 	%r<9>;
	.reg .b32 	%f<10>;
	.reg .b64 	%rd<14>;

	ld.param.u64 	%rd2, [_Z17updateOutputLayerPfS_PKffii_param_0];
	ld.param.u64 	%rd3, [_Z17updateOutputLayerPfS_PKffii_param_1];
	ld.param.u64 	%rd4, [_Z17updateOutputLayerPfS_PKffii_param_2];
	ld.param.f32 	%f1, [_Z17updateOutputLayerPfS_PKffii_param_3];
	ld.param.u32 	%r2, [_Z17updateOutputLayerPfS_PKffii_param_4];
	ld.param.u32 	%r3, [_Z17updateOutputLayerPfS_PKffii_param_5];
	cvta.to.global.u64 	%rd1, %rd4;
	mov.u32 	%r4, %ctaid.x;
	mov.u32 	%r5, %ntid.x;
	mov.u32 	%r6, %tid.x;
	mad.lo.s32 	%r1, %r4, %r5, %r6;
	mul.lo.s32 	%r7, %r3, %r2;
	setp.ge.s32 	%p1, %r1, %r7;
	@%p1 bra 	$L__BB4_2;
	cvta.to.global.u64 	%rd5, %rd2;
	rem.s32 	%r8, %r1, %r2;
	mul.wide.s32 	%rd6, %r8, 4;
	add.s64 	%rd7, %rd1, %rd6;
	ld.global.f32 	%f2, [%rd7];
	mul.f32 	%f3, %f1, %f2;
	mul.wide.s32 	%rd8, %r1, 4;
	add.s64 	%rd9, %rd5, %rd8;
	ld.global.f32 	%f4, [%rd9];
	sub.f32 	%f5, %f4, %f3;
	st.global.f32 	[%rd9], %f5;
$L__BB4_2:
	setp.ge.s32 	%p2, %r1, %r2;
	@%p2 bra 	$L__BB4_4;
	mul.wide.s32 	%rd10, %r1, 4;
	add.s64 	%rd11, %rd1, %rd10;
	ld.global.f32 	%f6, [%rd11];
	mul.f32 	%f7, %f1, %f6;
	cvta.to.global.u64 	%rd12, %rd3;
	add.s64 	%rd13, %rd12, %rd10;
	ld.global.f32 	%f8, [%rd13];
	sub.f32 	%f9, %f8, %f7;
	st.global.f32 	[%rd13], %f9;
$L__BB4_4:
	ret;

}


// ===== COMPILED SASS (sm_100) =====

	.target	sm_100

	.elftype	@"ET_EXEC"


//--------------------- .note.nv.tkinfo           --------------------------
	.section	.note.nv.tkinfo,"",@"SHT_NOTE"
	.sectionflags	@"SHF_NOTE_NV_TKINFO"
	.tkinfo
        /*0018*/ 	.word	0x00000002
        /*0030*/ 	.string	""
        /*0030*/ 	.string	"ptxas"
        /*0030*/ 	.string	"Cuda compilation tools, release 13.0, V13.0.88"
        /*0030*/ 	.string	"Build cuda_13.0.r13.0/compiler.36424714_0"
        /*0030*/ 	.string	"-arch sm_100 -m 64 "



//--------------------- .note.nv.cuinfo           --------------------------
	.section	.note.nv.cuinfo,"",@"SHT_NOTE"
	.sectionflags	@"SHF_NOTE_NV_CUINFO"
        /*0018*/ 	.short	0x0002
        /*001a*/ 	.short	0x0064
        /*001c*/ 	.short	0x0082
	.zero		2


//--------------------- .nv.info                  --------------------------
	.section	.nv.info,"",@"SHT_CUDA_INFO"
	.align	4


	//----- nvinfo : EIATTR_REGCOUNT
	.align		4
        /*0000*/ 	.byte	0x04, 0x2f
        /*0002*/ 	.short	(.L_2 - .L_1)
	.align		4
.L_1:
        /*0004*/ 	.word	index@(_Z20encodeToComplexFieldPfP6float2ii)
        /*0008*/ 	.word	0x00000019


	//----- nvinfo : EIATTR_FRAME_SIZE
	.align		4
.L_2:
        /*000c*/ 	.byte	0x04, 0x11
        /*000e*/ 	.short	(.L_4 - .L_3)
	.align		4
.L_3:
        /*0010*/ 	.word	index@(_Z20encodeToComplexFieldPfP6float2ii)
        /*0014*/ 	.word	0x00000000


	//----- nvinfo : EIATTR_REGCOUNT
	.align		4
.L_4:
        /*0018*/ 	.byte	0x04, 0x2f
        /*001a*/ 	.short	(.L_6 - .L_5)
	.align		4
.L_5:
        /*001c*/ 	.word	index@(_Z17applyOpticalMasksP6float2PfS1_i)
        /*0020*/ 	.word	0x0000001c


	//----- nvinfo : EIATTR_FRAME_SIZE
	.align		4
.L_6:
        /*0024*/ 	.byte	0x04, 0x11
        /*0026*/ 	.short	(.L_8 - .L_7)
	.align		4
.L_7:
        /*0028*/ 	.word	index@(_Z17applyOpticalMasksP6float2PfS1_i)
        /*002c*/ 	.word	0x00000000


	//----- nvinfo : EIATTR_REGCOUNT
	.align		4
.L_8:
        /*0030*/ 	.byte	0x04, 0x2f
        /*0032*/ 	.short	(.L_10 - .L_9)
	.align		4
.L_9:
        /*0034*/ 	.word	index@(_Z18calculateIntensityP6float2Pfi)
        /*0038*/ 	.word	0x0000000e


	//----- nvinfo : EIATTR_FRAME_SIZE
	.align		4
.L_10:
        /*003c*/ 	.byte	0x04, 0x11
        /*003e*/ 	.short	(.L_12 - .L_11)
	.align		4
.L_11:
        /*0040*/ 	.word	index@($__internal_0_$__cuda_sm20_rcp_rn_f32_slowpath)
        /*0044*/ 	.word	0x00000000


	//----- nvinfo : EIATTR_FRAME_SIZE
	.align		4
.L_12:
        /*0048*/ 	.byte	0x04, 0x11
        /*004a*/ 	.short	(.L_14 - .L_13)
	.align		4
.L_13:
        /*004c*/ 	.word	index@(_Z18calculateIntensityP6float2Pfi)
        /*0050*/ 	.word	0x00000000


	//----- nvinfo : EIATTR_REGCOUNT
	.align		4
.L_14:
        /*0054*/ 	.byte	0x04, 0x2f
        /*0056*/ 	.short	(.L_16 - .L_15)
	.align		4
.L_15:
        /*0058*/ 	.word	index@(_Z13computeOutputPfS_S_S_ii)
        /*005c*/ 	.word	0x0000001f


	//----- nvinfo : EIATTR_FRAME_SIZE
	.align		4
.L_16:
        /*0060*/ 	.byte	0x04, 0x11
        /*0062*/ 	.short	(.L_18 - .L_17)
	.align		4
.L_17:
        /*0064*/ 	.word	index@(_Z13computeOutputPfS_S_S_ii)
        /*0068*/ 	.word	0x00000000


	//----- nvinfo : EIATTR_REGCOUNT
	.align		4
.L_18:
        /*006c*/ 	.byte	0x04, 0x2f
        /*006e*/ 	.short	(.L_20 - .L_19)
	.align		4
.L_19:
        /*0070*/ 	.word	index@(_Z17updateOutputLayerPfS_PKffii)
        /*0074*/ 	.word	0x0000000c


	//----- nvinfo : EIATTR_FRAME_SIZE
	.align		4
.L_20:
        /*0078*/ 	.byte	0x04, 0x11
        /*007a*/ 	.short	(.L_22 - .L_21)
	.align		4
.L_21:
        /*007c*/ 	.word	index@(_Z17updateOutputLayerPfS_PKffii)
        /*0080*/ 	.word	0x00000000


	//----- nvinfo : EIATTR_MIN_STACK_SIZE
	.align		4
.L_22:
        /*0084*/ 	.byte	0x04, 0x12
        /*0086*/ 	.short	(.L_24 - .L_23)
	.align		4
.L_23:
        /*0088*/ 	.word	index@(_Z17updateOutputLayerPfS_PKffii)
        /*008c*/ 	.word	0x00000000


	//----- nvinfo : EIATTR_MIN_STACK_SIZE
	.align		4
.L_24:
        /*0090*/ 	.byte	0x04, 0x12
        /*0092*/ 	.short	(.L_26 - .L_25)
	.align		4
.L_25:
        /*0094*/ 	.word	index@(_Z13computeOutputPfS_S_S_ii)
        /*0098*/ 	.word	0x00000000


	//----- nvinfo : EIATTR_MIN_STACK_SIZE
	.align		4
.L_26:
        /*009c*/ 	.byte	0x04, 0x12
        /*009e*/ 	.short	(.L_28 - .L_27)
	.align		4
.L_27:
        /*00a0*/ 	.word	index@(_Z18calculateIntensityP6float2Pfi)
        /*00a4*/ 	.word	0x00000000


	//----- nvinfo : EIATTR_MIN_STACK_SIZE
	.align		4
.L_28:
        /*00a8*/ 	.byte	0x04, 0x12
        /*00aa*/ 	.short	(.L_30 - .L_29)
	.align		4
.L_29:
        /*00ac*/ 	.word	index@(_Z17applyOpticalMasksP6float2PfS1_i)
        /*00b0*/ 	.word	0x00000000


	//----- nvinfo : EIATTR_MIN_STACK_SIZE
	.align		4
.L_30:
        /*00b4*/ 	.byte	0x04, 0x12
        /*00b6*/ 	.short	(.L_32 - .L_31)
	.align		4
.L_31:
        /*00b8*/ 	.word	index@(_Z20encodeToComplexFieldPfP6float2ii)
        /*00bc*/ 	.word	0x00000000
.L_32:


//--------------------- .nv.compat                --------------------------
	.section	.nv.compat,"",@"SHT_CUDA_COMPAT_INFO"
	.align	4
        /*0000*/ 	.byte	0x02, 0x09, 0x00, 0x00, 0x02, 0x02, 0x01, 0x00, 0x02, 0x05, 0x05, 0x00, 0x03, 0x07, 0x01, 0x01
        /*0010*/ 	.byte	0x02, 0x03, 0x00, 0x00, 0x02, 0x06, 0x01, 0x00, 0x04, 0x0b, 0x08, 0x00, 0x01, 0x00, 0x00, 0x00
        /*0020*/ 	.byte	0x00, 0x00, 0x00, 0x00


//--------------------- .nv.info._Z17updateOutputLayerPfS_PKffii --------------------------
	.section	.nv.info._Z17updateOutputLayerPfS_PKffii,"",@"SHT_CUDA_INFO"
	.sectionflags	@""
	.align	4


	//----- nvinfo : EIATTR_CUDA_API_VERSION
	.align		4
        /*0000*/ 	.byte	0x04, 0x37
        /*0002*/ 	.short	(.L_34 - .L_33)
.L_33:
        /*0004*/ 	.word	0x00000082


	//----- nvinfo : EIATTR_KPARAM_INFO
	.align		4
.L_34:
        /*0008*/ 	.byte	0x04, 0x17
        /*000a*/ 	.short	(.L_36 - .L_35)
.L_35:
        /*000c*/ 	.word	0x00000000
        /*0010*/ 	.short	0x0005
        /*0012*/ 	.short	0x0020
        /*0014*/ 	.byte	0x00, 0xf0, 0x11, 0x00


	//----- nvinfo : EIATTR_KPARAM_INFO
	.align		4
.L_36:
        /*0018*/ 	.byte	0x04, 0x17
        /*001a*/ 	.short	(.L_38 - .L_37)
.L_37:
        /*001c*/ 	.word	0x00000000
        /*0020*/ 	.short	0x0004
        /*0022*/ 	.short	0x001c
        /*0024*/ 	.byte	0x00, 0xf0, 0x11, 0x00


	//----- nvinfo : EIATTR_KPARAM_INFO
	.align		4
.L_38:
        /*0028*/ 	.byte	0x04, 0x17
        /*002a*/ 	.short	(.L_40 - .L_39)
.L_39:
        /*002c*/ 	.word	0x00000000
        /*0030*/ 	.short	0x0003
        /*0032*/ 	.short	0x0018
        /*0034*/ 	.byte	0x00, 0xf0, 0x11, 0x00


	//----- nvinfo : EIATTR_KPARAM_INFO
	.align		4
.L_40:
        /*0038*/ 	.byte	0x04, 0x17
        /*003a*/ 	.short	(.L_42 - .L_41)
.L_41:
        /*003c*/ 	.word	0x00000000
        /*0040*/ 	.short	0x0002
        /*0042*/ 	.short	0x0010
        /*0044*/ 	.byte	0x00, 0xf5, 0x21, 0x00


	//----- nvinfo : EIATTR_KPARAM_INFO
	.align		4
.L_42:
        /*0048*/ 	.byte	0x04, 0x17
        /*004a*/ 	.short	(.L_44 - .L_43)
.L_43:
        /*004c*/ 	.word	0x00000000
        /*0050*/ 	.short	0x0001
        /*0052*/ 	.short	0x0008
        /*0054*/ 	.byte	0x00, 0xf5, 0x21, 0x00


	//----- nvinfo : EIATTR_KPARAM_INFO
	.align		4
.L_44:
        /*0058*/ 	.byte	0x04, 0x17
        /*005a*/ 	.short	(.L_46 - .L_45)
.L_45:
        /*005c*/ 	.word	0x00000000
        /*0060*/ 	.short	0x0000
        /*0062*/ 	.short	0x0000
        /*0064*/ 	.byte	0x00, 0xf5, 0x21, 0x00


	//----- nvinfo : EIATTR_SPARSE_MMA_MASK
	.align		4
.L_46:
        /*0068*/ 	.byte	0x03, 0x50
        /*006a*/ 	.short	0x0000


	//----- nvinfo : EIATTR_MAXREG_COUNT
	.align		4
        /*006c*/ 	.byte	0x03, 0x1b
        /*006e*/ 	.short	0x00ff


	//----- nvinfo : EIATTR_MERCURY_ISA_VERSION
	.align		4
        /*0070*/ 	.byte	0x03, 0x5f
        /*0072*/ 	.short	0x0101


	//----- nvinfo : EIATTR_VRC_CTA_INIT_COUNT
	.align		4
        /*0074*/ 	.byte	0x02, 0x4a
	.zero		1
	.zero		1


	//----- nvinfo : EIATTR_EXIT_INSTR_OFFSETS
	.align		4
        /*0078*/ 	.byte	0x04, 0x1c
        /*007a*/ 	.short	(.L_48 - .L_47)


	//   ....[0]....
.L_47:
        /*007c*/ 	.word	0x000002c0


	//   ....[1]....
        /*0080*/ 	.word	0x00000360


	//----- nvinfo : EIATTR_CRS_STACK_SIZE
	.align		4
.L_48:
        /*0084*/ 	.byte	0x04, 0x1e
        /*0086*/ 	.short	(.L_50 - .L_49)
.L_49:
        /*0088*/ 	.word	0x00000000


	//----- nvinfo : EIATTR_CBANK_PARAM_SIZE
	.align		4
.L_50:
        /*008c*/ 	.byte	0x03, 0x19
        /*008e*/ 	.short	0x0024


	//----- nvinfo : EIATTR_PARAM_CBANK
	.align		4
        /*0090*/ 	.byte	0x04, 0x0a
        /*0092*/ 	.short	(.L_52 - .L_51)
	.align		4
.L_51:
        /*0094*/ 	.word	index@(.nv.constant0._Z17updateOutputLayerPfS_PKffii)
        /*0098*/ 	.short	0x0380
        /*009a*/ 	.short	0x0024


	//----- nvinfo : EIATTR_SW_WAR
	.align		4
.L_52:
        /*009c*/ 	.byte	0x04, 0x36
        /*009e*/ 	.short	(.L_54 - .L_53)
.L_53:
        /*00a0*/ 	.word	0x00000008
.L_54:


//--------------------- .nv.info._Z13computeOutputPfS_S_S_ii --------------------------
	.section	.nv.info._Z13computeOutputPfS_S_S_ii,"",@"SHT_CUDA_INFO"
	.sectionflags	@""
	.align	4


	//----- nvinfo : EIATTR_CUDA_API_VERSION
	.align		4
        /*0000*/ 	.byte	0x04, 0x37
        /*0002*/ 	.short	(.L_56 - .L_55)
.L_55:
        /*0004*/ 	.word	0x00000082


	//----- nvinfo : EIATTR_KPARAM_INFO
	.align		4
.L_56:
        /*0008*/ 	.byte	0x04, 0x17
        /*000a*/ 	.short	(.L_58 - .L_57)
.L_57:
        /*000c*/ 	.word	0x00000000
        /*0010*/ 	.short	0x0005
        /*0012*/ 	.short	0x0024
        /*0014*/ 	.byte	0x00, 0xf0, 0x11, 0x00


	//----- nvinfo : EIATTR_KPARAM_INFO
	.align		4
.L_58:
        /*0018*/ 	.byte	0x04, 0x17
        /*001a*/ 	.short	(.L_60 - .L_59)
.L_59:
        /*001c*/ 	.word	0x00000000
        /*0020*/ 	.short	0x0004
        /*0022*/ 	.short	0x0020
        /*0024*/ 	.byte	0x00, 0xf0, 0x11, 0x00


	//----- nvinfo : EIATTR_KPARAM_INFO
	.align		4
.L_60:
        /*0028*/ 	.byte	0x04, 0x17
        /*002a*/ 	.short	(.L_62 - .L_61)
.L_61:
        /*002c*/ 	.word	0x00000000
        /*0030*/ 	.short	0x0003
        /*0032*/ 	.short	0x0018
        /*0034*/ 	.byte	0x00, 0xf5, 0x21, 0x00


	//----- nvinfo : EIATTR_KPARAM_INFO
	.align		4
.L_62:
        /*0038*/ 	.byte	0x04, 0x17
        /*003a*/ 	.short	(.L_64 - .L_63)
.L_63:
        /*003c*/ 	.word	0x00000000
        /*0040*/ 	.short	0x0002
        /*0042*/ 	.short	0x0010
        /*0044*/ 	.byte	0x00, 0xf5, 0x21, 0x00


	//----- nvinfo : EIATTR_KPARAM_INFO
	.align		4
.L_64:
        /*0048*/ 	.byte	0x04, 0x17
        /*004a*/ 	.short	(.L_66 - .L_65)
.L_65:
        /*004c*/ 	.word	0x00000000
        /*0050*/ 	.short	0x0001
        /*0052*/ 	.short	0x0008
        /*0054*/ 	.byte	0x00, 0xf5, 0x21, 0x00


	//----- nvinfo : EIATTR_KPARAM_INFO
	.align		4
.L_66:
        /*0058*/ 	.byte	0x04, 0x17
        /*005a*/ 	.short	(.L_68 - .L_67)
.L_67:
        /*005c*/ 	.word	0x00000000
        /*0060*/ 	.short	0x0000
        /*0062*/ 	.short	0x0000
        /*0064*/ 	.byte	0x00, 0xf5, 0x21, 0x00


	//----- nvinfo : EIATTR_SPARSE_MMA_MASK
	.align		4
.L_68:
        /*0068*/ 	.byte	0x03, 0x50
        /*006a*/ 	.short	0x0000


	//----- nvinfo : EIATTR_MAXREG_COUNT
	.align		4
        /*006c*/ 	.byte	0x03, 0x1b
        /*006e*/ 	.short	0x00ff


	//----- nvinfo : EIATTR_MERCURY_ISA_VERSION
	.align		4
        /*0070*/ 	.byte	0x03, 0x5f
        /*0072*/ 	.short	0x0101


	//----- nvinfo : EIATTR_VRC_CTA_INIT_COUNT
	.align		4
        /*0074*/ 	.byte	0x02, 0x4a
	.zero		1
	.zero		1


	//----- nvinfo : EIATTR_EXIT_INSTR_OFFSETS
	.align		4
        /*0078*/ 	.byte	0x04, 0x1c
        /*007a*/ 	.short	(.L_70 - .L_69)


	//   ....[0]....
.L_69:
        /*007c*/ 	.word	0x00000070


	//   ....[1]....
        /*0080*/ 	.word	0x00001070


	//----- nvinfo : EIATTR_CBANK_PARAM_SIZE
	.align		4
.L_70:
        /*0084*/ 	.byte	0x03, 0x19
        /*0086*/ 	.short	0x0028


	//----- nvinfo : EIATTR_PARAM_CBANK
	.align		4
        /*0088*/ 	.byte	0x04, 0x0a
        /*008a*/ 	.short	(.L_72 - .L_71)
	.align		4
.L_71:
        /*008c*/ 	.word	index@(.nv.constant0._Z13computeOutputPfS_S_S_ii)
        /*0090*/ 	.short	0x0380
        /*0092*/ 	.short	0x0028


	//----- nvinfo : EIATTR_SW_WAR
	.align		4
.L_72:
        /*0094*/ 	.byte	0x04, 0x36
        /*0096*/ 	.short	(.L_74 - .L_73)
.L_73:
        /*0098*/ 	.word	0x00000008
.L_74:


//--------------------- .nv.info._Z18calculateIntensityP6float2Pfi --------------------------
	.section	.nv.info._Z18calculateIntensityP6float2Pfi,"",@"SHT_CUDA_INFO"
	.sectionflags	@""
	.align	4


	//----- nvinfo : EIATTR_CUDA_API_VERSION
	.align		4
        /*0000*/ 	.byte	0x04, 0x37
        /*0002*/ 	.short	(.L_76 - .L_75)
.L_75:
        /*0004*/ 	.word	0x00000082


	//----- nvinfo : EIATTR_KPARAM_INFO
	.align		4
.L_76:
        /*0008*/ 	.byte	0x04, 0x17
        /*000a*/ 	.short	(.L_78 - .L_77)
.L_77:
        /*000c*/ 	.word	0x00000000
        /*0010*/ 	.short	0x0002
        /*0012*/ 	.short	0x0010
        /*0014*/ 	.byte	0x00, 0xf0, 0x11, 0x00


	//----- nvinfo : EIATTR_KPARAM_INFO
	.align		4
.L_78:
        /*0018*/ 	.byte	0x04, 0x17
        /*001a*/ 	.short	(.L_80 - .L_79)
.L_79:
        /*001c*/ 	.word	0x00000000
        /*0020*/ 	.short	0x0001
        /*0022*/ 	.short	0x0008
        /*0024*/ 	.byte	0x00, 0xf5, 0x21, 0x00


	//----- nvinfo : EIATTR_KPARAM_INFO
	.align		4
.L_80:
        /*0028*/ 	.byte	0x04, 0x17
        /*002a*/ 	.short	(.L_82 - .L_81)
.L_81:
        /*002c*/ 	.word	0x00000000
        /*0030*/ 	.short	0x0000
        /*0032*/ 	.short	0x0000
        /*0034*/ 	.byte	0x00, 0xf5, 0x21, 0x00


	//----- nvinfo : EIATTR_SPARSE_MMA_MASK
	.align		4
.L_82:
        /*0038*/ 	.byte	0x03, 0x50
        /*003a*/ 	.short	0x0000


	//----- nvinfo : EIATTR_MAXREG_COUNT
	.align		4
        /*003c*/ 	.byte	0x03, 0x1b
        /*003e*/ 	.short	0x00ff


	//----- nvinfo : EIATTR_MERCURY_ISA_VERSION
	.align		4
        /*0040*/ 	.byte	0x03, 0x5f
        /*0042*/ 	.short	0x0101


	//----- nvinfo : EIATTR_VRC_CTA_INIT_COUNT
	.align		4
        /*0044*/ 	.byte	0x02, 0x4a
	.zero		1
	.zero		1


	//----- nvinfo : EIATTR_EXIT_INSTR_OFFSETS
	.align		4
        /*0048*/ 	.byte	0x04, 0x1c
        /*004a*/ 	.short	(.L_84 - .L_83)


	//   ....[0]....
.L_83:
        /*004c*/ 	.word	0x00000080


	//   ....[1]....
        /*0050*/ 	.word	0x00000200


	//----- nvinfo : EIATTR_CRS_STACK_SIZE
	.align		4
.L_84:
        /*0054*/ 	.byte	0x04, 0x1e
        /*0056*/ 	.short	(.L_86 - .L_85)
.L_85:
        /*0058*/ 	.word	0x00000000


	//----- nvinfo : EIATTR_CBANK_PARAM_SIZE
	.align		4
.L_86:
        /*005c*/ 	.byte	0x03, 0x19
        /*005e*/ 	.short	0x0014


	//----- nvinfo : EIATTR_PARAM_CBANK
	.align		4
        /*0060*/ 	.byte	0x04, 0x0a
        /*0062*/ 	.short	(.L_88 - .L_87)
	.align		4
.L_87:
        /*0064*/ 	.word	index@(.nv.constant0._Z18calculateIntensityP6float2Pfi)
        /*0068*/ 	.short	0x0380
        /*006a*/ 	.short	0x0014


	//----- nvinfo : EIATTR_SW_WAR
	.align		4
.L_88:
        /*006c*/ 	.byte	0x04, 0x36
        /*006e*/ 	.short	(.L_90 - .L_89)
.L_89:
        /*0070*/ 	.word	0x00000008
.L_90:


//--------------------- .nv.info._Z17applyOpticalMasksP6float2PfS1_i --------------------------
	.section	.nv.info._Z17applyOpticalMasksP6float2PfS1_i,"",@"SHT_CUDA_INFO"
	.sectionflags	@""
	.align	4


	//----- nvinfo : EIATTR_CUDA_API_VERSION
	.align		4
        /*0000*/ 	.byte	0x04, 0x37
        /*0002*/ 	.short	(.L_92 - .L_91)
.L_91:
        /*0004*/ 	.word	0x00000082


	//----- nvinfo : EIATTR_KPARAM_INFO
	.align		4
.L_92:
        /*0008*/ 	.byte	0x04, 0x17
        /*000a*/ 	.short	(.L_94 - .L_93)
.L_93:
        /*000c*/ 	.word	0x00000000
        /*0010*/ 	.short	0x0003
        /*0012*/ 	.short	0x0018
        /*0014*/ 	.byte	0x00, 0xf0, 0x11, 0x00


	//----- nvinfo : EIATTR_KPARAM_INFO
	.align		4
.L_94:
        /*0018*/ 	.byte	0x04, 0x17
        /*001a*/ 	.short	(.L_96 - .L_95)
.L_95:
        /*001c*/ 	.word	0x00000000
        /*0020*/ 	.short	0x0002
        /*0022*/ 	.short	0x0010
        /*0024*/ 	.byte	0x00, 0xf5, 0x21, 0x00


	//----- nvinfo : EIATTR_KPARAM_INFO
	.align		4
.L_96:
        /*0028*/ 	.byte	0x04, 0x17
        /*002a*/ 	.short	(.L_98 - .L_97)
.L_97:
        /*002c*/ 	.word	0x00000000
        /*0030*/ 	.short	0x0001
        /*0032*/ 	.short	0x0008
        /*0034*/ 	.byte	0x00, 0xf5, 0x21, 0x00


	//----- nvinfo : EIATTR_KPARAM_INFO
	.align		4
.L_98:
        /*0038*/ 	.byte	0x04, 0x17
        /*003a*/ 	.short	(.L_100 - .L_99)
.L_99:
        /*003c*/ 	.word	0x00000000
        /*0040*/ 	.short	0x0000
        /*0042*/ 	.short	0x0000
        /*0044*/ 	.byte	0x00, 0xf5, 0x21, 0x00


	//----- nvinfo : EIATTR_SPARSE_MMA_MASK
	.align		4
.L_100:
        /*0048*/ 	.byte	0x03, 0x50
        /*004a*/ 	.short	0x0000


	//----- nvinfo : EIATTR_MAXREG_COUNT
	.align		4
        /*004c*/ 	.byte	0x03, 0x1b
        /*004e*/ 	.short	0x00ff


	//----- nvinfo : EIATTR_MERCURY_ISA_VERSION
	.align		4
        /*0050*/ 	.byte	0x03, 0x5f
        /*0052*/ 	.short	0x0101


	//----- nvinfo : EIATTR_VRC_CTA_INIT_COUNT
	.align		4
        /*0054*/ 	.byte	0x02, 0x4a
	.zero		1
	.zero		1


	//----- nvinfo : EIATTR_EXIT_INSTR_OFFSETS
	.align		4
        /*0058*/ 	.byte	0x04, 0x1c
        /*005a*/ 	.short	(.L_102 - .L_101)


	//   ....[0]....
.L_101:
        /*005c*/ 	.word	0x00000080


	//   ....[1]....
        /*0060*/ 	.word	0x00001f40


	//----- nvinfo : EIATTR_CRS_STACK_SIZE
	.align		4
.L_102:
        /*0064*/ 	.byte	0x04, 0x1e
        /*0066*/ 	.short	(.L_104 - .L_103)
.L_103:
        /*0068*/ 	.word	0x00000000


	//----- nvinfo : EIATTR_CBANK_PARAM_SIZE
	.align		4
.L_104:
        /*006c*/ 	.byte	0x03, 0x19
        /*006e*/ 	.short	0x001c


	//----- nvinfo : EIATTR_PARAM_CBANK
	.align		4
        /*0070*/ 	.byte	0x04, 0x0a
        /*0072*/ 	.short	(.L_106 - .L_105)
	.align		4
.L_105:
        /*0074*/ 	.word	index@(.nv.constant0._Z17applyOpticalMasksP6float2PfS1_i)
        /*0078*/ 	.short	0x0380
        /*007a*/ 	.short	0x001c


	//----- nvinfo : EIATTR_SW_WAR
	.align		4
.L_106:
        /*007c*/ 	.byte	0x04, 0x36
        /*007e*/ 	.short	(.L_108 - .L_107)
.L_107:
        /*0080*/ 	.word	0x00000008
.L_108:


//--------------------- .nv.info._Z20encodeToComplexFieldPfP6float2ii --------------------------
	.section	.nv.info._Z20encodeToComplexFieldPfP6float2ii,"",@"SHT_CUDA_INFO"
	.sectionflags	@""
	.align	4


	//----- nvinfo : EIATTR_CUDA_API_VERSION
	.align		4
        /*0000*/ 	.byte	0x04, 0x37
        /*0002*/ 	.short	(.L_110 - .L_109)
.L_109:
        /*0004*/ 	.word	0x00000082


	//----- nvinfo : EIATTR_KPARAM_INFO
	.align		4
.L_110:
        /*0008*/ 	.byte	0x04, 0x17
        /*000a*/ 	.short	(.L_112 - .L_111)
.L_111:
        /*000c*/ 	.word	0x00000000
        /*0010*/ 	.short	0x0003
        /*0012*/ 	.short	0x0014
        /*0014*/ 	.byte	0x00, 0xf0, 0x11, 0x00


	//----- nvinfo : EIATTR_KPARAM_INFO
	.align		4
.L_112:
        /*0018*/ 	.byte	0x04, 0x17
        /*001a*/ 	.short	(.L_114 - .L_113)
.L_113:
        /*001c*/ 	.word	0x00000000
        /*0020*/ 	.short	0x0002
        /*0022*/ 	.short	0x0010
        /*0024*/ 	.byte	0x00, 0xf0, 0x11, 0x00


	//----- nvinfo : EIATTR_KPARAM_INFO
	.align		4
.L_114:
        /*0028*/ 	.byte	0x04, 0x17
        /*002a*/ 	.short	(.L_116 - .L_115)
.L_115:
        /*002c*/ 	.word	0x00000000
        /*0030*/ 	.short	0x0001
        /*0032*/ 	.short	0x0008
        /*0034*/ 	.byte	0x00, 0xf5, 0x21, 0x00


	//----- nvinfo : EIATTR_KPARAM_INFO
	.align		4
.L_116:
        /*0038*/ 	.byte	0x04, 0x17
        /*003a*/ 	.short	(.L_118 - .L_117)
.L_117:
        /*003c*/ 	.word	0x00000000
        /*0040*/ 	.short	0x0000
        /*0042*/ 	.short	0x0000
        /*0044*/ 	.byte	0x00, 0xf5, 0x21, 0x00


	//----- nvinfo : EIATTR_SPARSE_MMA_MASK
	.align		4
.L_118:
        /*0048*/ 	.byte	0x03, 0x50
        /*004a*/ 	.short	0x0000


	//----- nvinfo : EIATTR_MAXREG_COUNT
	.align		4
        /*004c*/ 	.byte	0x03, 0x1b
        /*004e*/ 	.short	0x00ff


	//----- nvinfo : EIATTR_MERCURY_ISA_VERSION
	.align		4
        /*0050*/ 	.byte	0x03, 0x5f
        /*0052*/ 	.short	0x0101


	//----- nvinfo : EIATTR_VRC_CTA_INIT_COUNT
	.align		4
        /*0054*/ 	.byte	0x02, 0x4a
	.zero		1
	.zero		1


	//----- nvinfo : EIATTR_EXIT_INSTR_OFFSETS
	.align		4
        /*0058*/ 	.byte	0x04, 0x1c
        /*005a*/ 	.short	(.L_120 - .L_119)


	//   ....[0]....
.L_119:
        /*005c*/ 	.word	0x00000080


	//   ....[1]....
        /*0060*/ 	.word	0x000011d0


	//----- nvinfo : EIATTR_CRS_STACK_SIZE
	.align		4
.L_120:
        /*0064*/ 	.byte	0x04, 0x1e
        /*0066*/ 	.short	(.L_122 - .L_121)
.L_121:
        /*0068*/ 	.word	0x00000000


	//----- nvinfo : EIATTR_CBANK_PARAM_SIZE
	.align		4
.L_122:
        /*006c*/ 	.byte	0x03, 0x19
        /*006e*/ 	.short	0x0018


	//----- nvinfo : EIATTR_PARAM_CBANK
	.align		4
        /*0070*/ 	.byte	0x04, 0x0a
        /*0072*/ 	.short	(.L_124 - .L_123)
	.align		4
.L_123:
        /*0074*/ 	.word	index@(.nv.constant0._Z20encodeToComplexFieldPfP6float2ii)
        /*0078*/ 	.short	0x0380
        /*007a*/ 	.short	0x0018


	//----- nvinfo : EIATTR_SW_WAR
	.align		4
.L_124:
        /*007c*/ 	.byte	0x04, 0x36
        /*007e*/ 	.short	(.L_126 - .L_125)
.L_125:
        /*0080*/ 	.word	0x00000008
.L_126:


//--------------------- .nv.callgraph             --------------------------
	.section	.nv.callgraph,"",@"SHT_CUDA_CALLGRAPH"
	.align	4
	.sectionentsize	8
	.align		4
        /*0000*/ 	.word	0x00000000
	.align		4
        /*0004*/ 	.word	0xffffffff
	.align		4
        /*0008*/ 	.word	0x00000000
	.align		4
        /*000c*/ 	.word	0xfffffffe
	.align		4
        /*0010*/ 	.word	0x00000000
	.align		4
        /*0014*/ 	.word	0xfffffffd
	.align		4
        /*0018*/ 	.word	0x00000000
	.align		4
        /*001c*/ 	.word	0xfffffffc


//--------------------- .nv.constant4             --------------------------
	.section	.nv.constant4,"a",@progbits
	.align	8
	.align		8
.nv.constant4:
        /*0000*/ 	.dword	__cudart_i2opi_f


//--------------------- .text._Z17updateOutputLayerPfS_PKffii --------------------------
	.section	.text._Z17updateOutputLayerPfS_PKffii,"ax",@progbits
	.align	128
        .global         _Z17updateOutputLayerPfS_PKffii
        .type           _Z17updateOutputLayerPfS_PKffii,@function
        .size           _Z17updateOutputLayerPfS_PKffii,(.L_x_47 - _Z17updateOutputLayerPfS_PKffii)
        .other          _Z17updateOutputLayerPfS_PKffii,@"STO_CUDA_ENTRY STV_DEFAULT"
_Z17updateOutputLayerPfS_PKffii:
.text._Z17updateOutputLayerPfS_PKffii:
[----:B------:R-:W-:Y:S01]  /*0000*/  LDC R1, c[0x0][0x37c] ;  /* 0x0000df00ff017b82 */ /* 0x000fe20000000800 */
[----:B------:R-:W0:Y:S07]  /*0010*/  S2R R3, SR_TID.X ;  /* 0x0000000000037919 */ /* 0x000e2e0000002100 */
[----:B------:R-:W0:Y:S01]  /*0020*/  S2UR UR4, SR_CTAID.X ;  /* 0x00000000000479c3 */ /* 0x000e220000002500 */
[----:B------:R-:W1:Y:S01]  /*0030*/  LDCU UR5, c[0x0][0x3a0] ;  /* 0x00007400ff0577ac */ /* 0x000e620008000800 */
[----:B------:R-:W-:Y:S06]  /*0040*/  BSSY.RECONVERGENT B0, `(.L_x_0) ;  /* 0x0000027000007945 */ /* 0x000fec0003800200 */
[----:B------:R-:W0:Y:S08]  /*0050*/  LDC R0, c[0x0][0x360] ;  /* 0x0000d800ff007b82 */ /* 0x000e300000000800 */
[----:B------:R-:W1:Y:S01]  /*0060*/  LDC R7, c[0x0][0x39c] ;  /* 0x0000e700ff077b82 */ /* 0x000e620000000800 */
[----:B0-----:R-:W-:-:S02]  /*0070*/  IMAD R0, R0, UR4, R3 ;  /* 0x0000000400007c24 */ /* 0x001fc4000f8e0203 */
[----:B-1----:R-:W-:Y:S01]  /*0080*/  IMAD R3, R7, UR5, RZ ;  /* 0x0000000507037c24 */ /* 0x002fe2000f8e02ff */
[----:B------:R-:W0:Y:S02]  /*0090*/  LDCU.64 UR4, c[0x0][0x358] ;  /* 0x00006b00ff0477ac */ /* 0x000e240008000a00 */
[C---:B------:R-:W-:Y:S02]  /*00a0*/  ISETP.GE.AND P0, PT, R0.reuse, R7, PT ;  /* 0x000000070000720c */ /* 0x040fe40003f06270 */
[----:B------:R-:W-:-:S13]  /*00b0*/  ISETP.GE.AND P1, PT, R0, R3, PT ;  /* 0x000000030000720c */ /* 0x000fda0003f26270 */
[----:B------:R-:W-:Y:S05]  /*00c0*/  @P1 BRA `(.L_x_1) ;  /* 0x0000000000781947 */ /* 0x000fea0003800000 */
[----:B------:R-:W-:Y:S01]  /*00d0*/  IABS R9, R7 ;  /* 0x0000000700097213 */ /* 0x000fe20000000000 */
[----:B------:R-:W1:Y:S01]  /*00e0*/  LDCU UR6, c[0x0][0x398] ;  /* 0x00007300ff0677ac */ /* 0x000e620008000800 */
[----:B------:R-:W-:Y:S02]  /*00f0*/  ISETP.GE.AND P3, PT, R0, RZ, PT ;  /* 0x000000ff0000720c */ /* 0x000fe40003f66270 */
[----:B------:R-:W2:Y:S08]  /*0100*/  I2F.RP R4, R9 ;  /* 0x0000000900047306 */ /* 0x000eb00000209400 */
[----:B--2---:R-:W2:Y:S02]  /*0110*/  MUFU.RCP R4, R4 ;  /* 0x0000000400047308 */ /* 0x004ea40000001000 */
[----:B--2---:R-:W-:-:S06]  /*0120*/  IADD3 R2, PT, PT, R4, 0xffffffe, RZ ;  /* 0x0ffffffe04027810 */ /* 0x004fcc0007ffe0ff */
[----:B------:R2:W3:Y:S02]  /*0130*/  F2I.FTZ.U32.TRUNC.NTZ R3, R2 ;  /* 0x0000000200037305 */ /* 0x0004e4000021f000 */
[----:B--2---:R-:W-:Y:S01]  /*0140*/  IMAD.MOV.U32 R2, RZ, RZ, RZ ;  /* 0x000000ffff027224 */ /* 0x004fe200078e00ff */
[----:B---3--:R-:W-:-:S05]  /*0150*/  IADD3 R6, PT, PT, RZ, -R3, RZ ;  /* 0x80000003ff067210 */ /* 0x008fca0007ffe0ff */
[----:B------:R-:W-:Y:S01]  /*0160*/  IMAD R5, R6, R9, RZ ;  /* 0x0000000906057224 */ /* 0x000fe200078e02ff */
[----:B------:R-:W-:-:S03]  /*0170*/  IABS R6, R0 ;  /* 0x0000000000067213 */ /* 0x000fc60000000000 */
[----:B------:R-:W-:Y:S02]  /*0180*/  IMAD.HI.U32 R3, R3, R5, R2 ;  /* 0x0000000503037227 */ /* 0x000fe400078e0002 */
[----:B------:R-:W2:Y:S04]  /*0190*/  LDC.64 R4, c[0x0][0x380] ;  /* 0x0000e000ff047b82 */ /* 0x000ea80000000a00 */
[----:B------:R-:W-:-:S05]  /*01a0*/  IMAD.HI.U32 R3, R3, R6, RZ ;  /* 0x0000000603037227 */ /* 0x000fca00078e00ff */
[----:B------:R-:W-:-:S05]  /*01b0*/  IADD3 R3, PT, PT, -R3, RZ, RZ ;  /* 0x000000ff03037210 */ /* 0x000fca0007ffe1ff */
[C---:B------:R-:W-:Y:S02]  /*01c0*/  IMAD R6, R9.reuse, R3, R6 ;  /* 0x0000000309067224 */ /* 0x040fe400078e0206 */
[----:B------:R-:W3:Y:S03]  /*01d0*/  LDC.64 R2, c[0x0][0x390] ;  /* 0x0000e400ff027b82 */ /* 0x000ee60000000a00 */
[----:B------:R-:W-:Y:S01]  /*01e0*/  ISETP.GT.U32.AND P1, PT, R9, R6, PT ;  /* 0x000000060900720c */ /* 0x000fe20003f24070 */
[----:B--2---:R-:W-:-:S12]  /*01f0*/  IMAD.WIDE R4, R0, 0x4, R4 ;  /* 0x0000000400047825 */ /* 0x004fd800078e0204 */
[----:B------:R-:W-:Y:S01]  /*0200*/  @!P1 IMAD.IADD R6, R6, 0x1, -R9 ;  /* 0x0000000106069824 */ /* 0x000fe200078e0a09 */
[----:B------:R-:W-:-:S04]  /*0210*/  ISETP.NE.AND P1, PT, R7, RZ, PT ;  /* 0x000000ff0700720c */ /* 0x000fc80003f25270 */
[----:B------:R-:W-:-:S13]  /*0220*/  ISETP.GT.U32.AND P2, PT, R9, R6, PT ;  /* 0x000000060900720c */ /* 0x000fda0003f44070 */
[----:B------:R-:W-:-:S04]  /*0230*/  @!P2 IADD3 R6, PT, PT, R6, -R9, RZ ;  /* 0x800000090606a210 */ /* 0x000fc80007ffe0ff */
[----:B------:R-:W-:Y:S02]  /*0240*/  @!P3 IADD3 R6, PT, PT, -R6, RZ, RZ ;  /* 0x000000ff0606b210 */ /* 0x000fe40007ffe1ff */
[----:B------:R-:W-:Y:S02]  /*0250*/  @!P1 LOP3.LUT R6, RZ, R7, RZ, 0x33, !PT ;  /* 0x00000007ff069212 */ /* 0x000fe400078e33ff */
[----:B0-----:R-:W1:Y:S03]  /*0260*/  LDG.E R7, desc[UR4][R4.64] ;  /* 0x0000000404077981 */ /* 0x001e66000c1e1900 */
[----:B---3--:R-:W-:-:S06]  /*0270*/  IMAD.WIDE R2, R6, 0x4, R2 ;  /* 0x0000000406027825 */ /* 0x008fcc00078e0202 */
[----:B------:R-:W1:Y:S02]  /*0280*/  LDG.E R2, desc[UR4][R2.64] ;  /* 0x0000000402027981 */ /* 0x000e64000c1e1900 */
[----:B-1----:R-:W-:-:S05]  /*0290*/  FFMA R7, -R2, UR6, R7 ;  /* 0x0000000602077c23 */ /* 0x002fca0008000107 */
[----:B------:R1:W-:Y:S02]  /*02a0*/  STG.E desc[UR4][R4.64], R7 ;  /* 0x0000000704007986 */ /* 0x0003e4000c101904 */
.L_x_1:
[----:B0-----:R-:W-:Y:S05]  /*02b0*/  BSYNC.RECONVERGENT B0 ;  /* 0x0000000000007941 */ /* 0x001fea0003800200 */
.L_x_0:
[----:B------:R-:W-:Y:S05]  /*02c0*/  @P0 EXIT ;  /* 0x000000000000094d */ /* 0x000fea0003800000 */
[----:B------:R-:W0:Y:S01]  /*02d0*/  LDC.64 R2, c[0x0][0x390] ;  /* 0x0000e400ff027b82 */ /* 0x000e220000000a00 */
[----:B------:R-:W2:Y:S07]  /*02e0*/  LDCU UR6, c[0x0][0x398] ;  /* 0x00007300ff0677ac */ /* 0x000eae0008000800 */
[----:B-1----:R-:W1:Y:S01]  /*02f0*/  LDC.64 R4, c[0x0][0x388] ;  /* 0x0000e200ff047b82 */ /* 0x002e620000000a00 */
[----:B0-----:R-:W-:-:S06]  /*0300*/  IMAD.WIDE R2, R0, 0x4, R2 ;  /* 0x0000000400027825 */ /* 0x001fcc00078e0202 */
[----:B------:R-:W2:Y:S01]  /*0310*/  LDG.E R2, desc[UR4][R2.64] ;  /* 0x0000000402027981 */ /* 0x000ea2000c1e1900 */
[----:B-1----:R-:W-:-:S05]  /*0320*/  IMAD.WIDE R4, R0, 0x4, R4 ;  /* 0x0000000400047825 */ /* 0x002fca00078e0204 */
[----:B------:R-:W2:Y:S02]  /*0330*/  LDG.E R7, desc[UR4][R4.64] ;  /* 0x0000000404077981 */ /* 0x000ea4000c1e1900 */
[----:B--2---:R-:W-:-:S05]  /*0340*/  FFMA R7, -R2, UR6, R7 ;  /* 0x0000000602077c23 */ /* 0x004fca0008000107 */
[----:B------:R-:W-:Y:S01]  /*0350*/  STG.E desc[UR4][R4.64], R7 ;  /* 0x0000000704007986 */ /* 0x000fe2000c101904 */
[----:B------:R-:W-:Y:S05]  /*0360*/  EXIT ;  /* 0x000000000000794d */ /* 0x000fea0003800000 */
.L_x_2:
[----:B------:R-:W-:-:S00]  /*0370*/  BRA `(.L_x_2) ;  /* 0xfffffffc00fc7947 */ /* 0x000fc0000383ffff */
[----:B------:R-:W-:-:S00]  /*0380*/  NOP ;  /* 0x0000000000007918 */ /* 0x000fc00000000000 */
[----:B------:R-:W-:-:S00]  /*0390*/  NOP ;  /* 0x0000000000007918 */ /* 0x000fc00000000000 */
[----:B------:R-:W-:-:S00]  /*03a0*/  NOP ;  /* 0x0000000000007918 */ /* 0x000fc00000000000 */
[----:B------:R-:W-:-:S00]  /*03b0*/  NOP ;  /* 0x0000000000007918 */ /* 0x000fc00000000000 */
[----:B------:R-:W-:-:S00]  /*03c0*/  NOP ;  /* 0x0000000000007918 */ /* 0x000fc00000000000 */
[----:B------:R-:W-:-:S00]  /*03d0*/  NOP ;  /* 0x0000000000007918 */ /* 0x000fc00000000000 */
[----:B------:R-:W-:-:S00]  /*03e0*/  NOP ;  /* 0x0000000000007918 */ /* 0x000fc00000000000 */
[----:B------:R-:W-:-:S00]  /*03f0*/  NOP ;  /* 0x0000000000007918 */ /* 0x000fc00000000000 */
.L_x_47:


//--------------------- .text._Z13computeOutputPfS_S_S_ii --------------------------
	.section	.text._Z13computeOutputPfS_S_S_ii,"ax",@progbits
	.align	128
        .global         _Z13computeOutputPfS_S_S_ii
        .type           _Z13computeOutputPfS_S_S_ii,@function
        .size           _Z13computeOutputPfS_S_S_ii,(.L_x_48 - _Z13computeOutputPfS_S_S_ii)
        .other          _Z13computeOutputPfS_S_S_ii,@"STO_CUDA_ENTRY STV_DEFAULT"
_Z13computeOutputPfS_S_S_ii:
.text._Z13computeOutputPfS_S_S_ii:
[----:B------:R-:W-:Y:S01]  /*0000*/  LDC R1, c[0x0][0x37c] ;  /* 0x0000df00ff017b82 */ /* 0x000fe20000000800 */
[----:B------:R-:W0:Y:S07]  /*0010*/  S2R R3, SR_TID.X ;  /* 0x0000000000037919 */ /* 0x000e2e0000002100 */
[----:B------:R-:W0:Y:S01]  /*0020*/  S2UR UR4, SR_CTAID.X ;  /* 0x00000000000479c3 */ /* 0x000e220000002500 */
[----:B------:R-:W1:Y:S07]  /*0030*/  LDCU UR5, c[0x0][0x3a4] ;  /* 0x00007480ff0577ac */ /* 0x000e6e0008000800 */
[----:B------:R-:W0:Y:S02]  /*0040*/  LDC R0, c[0x0][0x360] ;  /* 0x0000d800ff007b82 */ /* 0x000e240000000800 */
[----:B0-----:R-:W-:-:S05]  /*0050*/  IMAD R0, R0, UR4, R3 ;  /* 0x0000000400007c24 */ /* 0x001fca000f8e0203 */
[----:B-1----:R-:W-:-:S13]  /*0060*/  ISETP.GE.AND P0, PT, R0, UR5, PT ;  /* 0x0000000500007c0c */ /* 0x002fda000bf06270 */
[----:B------:R-:W-:Y:S05]  /*0070*/  @P0 EXIT ;  /* 0x000000000000094d */ /* 0x000fea0003800000 */
[----:B------:R-:W0:Y:S01]  /*0080*/  LDC.64 R10, c[0x0][0x390] ;  /* 0x0000e400ff0a7b82 */ /* 0x000e220000000a00 */
[----:B------:R-:W1:Y:S01]  /*0090*/  LDCU.64 UR12, c[0x0][0x358] ;  /* 0x00006b00ff0c77ac */ /* 0x000e620008000a00 */
[----:B------:R-:W2:Y:S01]  /*00a0*/  LDCU UR8, c[0x0][0x3a0] ;  /* 0x00007400ff0877ac */ /* 0x000ea20008000800 */
[----:B0-----:R-:W-:-:S06]  /*00b0*/  IMAD.WIDE R10, R0, 0x4, R10 ;  /* 0x00000004000a7825 */ /* 0x001fcc00078e020a */
[----:B-1----:R0:W5:Y:S01]  /*00c0*/  LDG.E R10, desc[UR12][R10.64] ;  /* 0x0000000c0a0a7981 */ /* 0x002162000c1e1900 */
[----:B--2---:R-:W-:-:S09]  /*00d0*/  UISETP.GE.AND UP0, UPT, UR8, 0x1, UPT ;  /* 0x000000010800788c */ /* 0x004fd2000bf06270 */
[----:B0-----:R-:W-:Y:S05]  /*00e0*/  BRA.U !UP0, `(.L_x_3) ;  /* 0x0000000d08d47547 */ /* 0x001fea000b800000 */
[----:B------:R-:W-:Y:S01]  /*00f0*/  UISETP.GE.U32.AND UP1, UPT, UR8, 0x4, UPT ;  /* 0x000000040800788c */ /* 0x000fe2000bf26070 */
[----:B------:R-:W-:Y:S01]  /*0100*/  HFMA2 R6, -RZ, RZ, 0, 0 ;  /* 0x00000000ff067431 */ /* 0x000fe200000001ff */
[----:B------:R-:W-:Y:S02]  /*0110*/  ULOP3.LUT UR9, UR8, 0x3, URZ, 0xc0, !UPT ;  /* 0x0000000308097892 */ /* 0x000fe4000f8ec0ff */
[----:B------:R-:W-:Y:S02]  /*0120*/  IMAD R5, R0, UR8, RZ ;  /* 0x0000000800057c24 */ /* 0x000fe4000f8e02ff */
[----:B------:R-:W-:-:S03]  /*0130*/  UISETP.NE.AND UP0, UPT, UR9, URZ, UPT ;  /* 0x000000ff0900728c */ /* 0x000fc6000bf05270 */
[----:B------:R-:W-:Y:S08]  /*0140*/  BRA.U !UP1, `(.L_x_4) ;  /* 0x0000000909187547 */ /* 0x000ff0000b800000 */
[----:B------:R-:W0:Y:S01]  /*0150*/  LDCU.128 UR4, c[0x0][0x380] ;  /* 0x00007000ff0477ac */ /* 0x000e220008000c00 */
[----:B------:R-:W-:Y:S01]  /*0160*/  MOV R4, R5 ;  /* 0x0000000500047202 */ /* 0x000fe20000000f00 */
[----:B------:R-:W-:-:S04]  /*0170*/  ULOP3.LUT UR10, UR8, 0x7ffffffc, URZ, 0xc0, !UPT ;  /* 0x7ffffffc080a7892 */ /* 0x000fc8000f8ec0ff */
[----:B------:R-:W-:Y:S02]  /*0180*/  UIADD3 UR11, UPT, UPT, -UR10, URZ, URZ ;  /* 0x000000ff0a0b7290 */ /* 0x000fe4000fffe1ff */
[----:B------:R-:W-:Y:S01]  /*0190*/  MOV R6, UR10 ;  /* 0x0000000a00067c02 */ /* 0x000fe20008000f00 */
[----:B0-----:R-:W-:Y:S02]  /*01a0*/  UIADD3 UR4, UP2, UPT, UR4, 0x8, URZ ;  /* 0x0000000804047890 */ /* 0x001fe4000ff5e0ff */
[----:B------:R-:W-:Y:S02]  /*01b0*/  UIADD3 UR6, UP1, UPT, UR6, 0x8, URZ ;  /* 0x0000000806067890 */ /* 0x000fe4000ff3e0ff */
[----:B------:R-:W-:Y:S02]  /*01c0*/  UIADD3.X UR5, UPT, UPT, URZ, UR5, URZ, UP2, !UPT ;  /* 0x00000005ff057290 */ /* 0x000fe400097fe4ff */
[----:B------:R-:W-:Y:S01]  /*01d0*/  MOV R2, UR4 ;  /* 0x0000000400027c02 */ /* 0x000fe20008000f00 */
[----:B------:R-:W-:-:S03]  /*01e0*/  UIADD3.X UR7, UPT, UPT, URZ, UR7, URZ, UP1, !UPT ;  /* 0x00000007ff077290 */ /* 0x000fc60008ffe4ff */
[----:B------:R-:W-:-:S09]  /*01f0*/  MOV R3, UR5 ;  /* 0x0000000500037c02 */ /* 0x000fd20008000f00 */
.L_x_5:
[----:B------:R-:W2:Y:S04]  /*0200*/  LDG.E R11, desc[UR12][R2.64+-0x8] ;  /* 0xfffff80c020b7981 */ /* 0x000ea8000c1e1900 */
[----:B------:R-:W3:Y:S04]  /*0210*/  LDG.E R12, desc[UR12][R2.64+-0x4] ;  /* 0xfffffc0c020c7981 */ /* 0x000ee8000c1e1900 */
[----:B------:R-:W4:Y:S04]  /*0220*/  LDG.E R14, desc[UR12][R2.64] ;  /* 0x0000000c020e7981 */ /* 0x000f28000c1e1900 */
[----:B------:R-:W4:Y:S01]  /*0230*/  LDG.E R15, desc[UR12][R2.64+0x4] ;  /* 0x0000040c020f7981 */ /* 0x000f22000c1e1900 */
[----:B------:R-:W-:-:S02]  /*0240*/  MOV R20, UR6 ;  /* 0x0000000600147c02 */ /* 0x000fc40008000f00 */
[----:B------:R-:W-:-:S03]  /*0250*/  MOV R21, UR7 ;  /* 0x0000000700157c02 */ /* 0x000fc60008000f00 */
[----:B------:R-:W-:-:S05]  /*0260*/  IMAD.WIDE R20, R4, 0x4, R20 ;  /* 0x0000000404147825 */ /* 0x000fca00078e0214 */
[----:B------:R-:W4:Y:S04]  /*0270*/  LDG.E R13, desc[UR12][R20.64+-0x8] ;  /* 0xfffff80c140d7981 */ /* 0x000f28000c1e1900 */
[----:B------:R-:W4:Y:S04]  /*0280*/  LDG.E R9, desc[UR12][R20.64+-0x4] ;  /* 0xfffffc0c14097981 */ /* 0x000f28000c1e1900 */
[----:B------:R-:W4:Y:S04]  /*0290*/  LDG.E R8, desc[UR12][R20.64] ;  /* 0x0000000c14087981 */ /* 0x000f28000c1e1900 */
[----:B------:R0:W4:Y:S01]  /*02a0*/  LDG.E R7, desc[UR12][R20.64+0x4] ;  /* 0x0000040c14077981 */ /* 0x000122000c1e1900 */
[----:B------:R-:W-:Y:S01]  /*02b0*/  MOV R16, 0x3e055027 ;  /* 0x3e05502700107802 */ /* 0x000fe20000000f00 */
[----:B------:R-:W-:Y:S01]  /*02c0*/  UIADD3 UR11, UPT, UPT, UR11, 0x4, URZ ;  /* 0x000000040b0b7890 */ /* 0x000fe2000fffe0ff */
[----:B------:R-:W-:-:S03]  /*02d0*/  IADD3 R4, PT, PT, R4, 0x4, RZ ;  /* 0x0000000404047810 */ /* 0x000fc60007ffe0ff */
[----:B------:R-:W-:Y:S01]  /*02e0*/  UISETP.NE.AND UP1, UPT, UR11, URZ, UPT ;  /* 0x000000ff0b00728c */ /* 0x000fe2000bf25270 */
[----:B--2---:R-:W-:Y:S01]  /*02f0*/  FADD R11, R11, 1 ;  /* 0x3f8000000b0b7421 */ /* 0x004fe20000000000 */
[----:B---3--:R-:W-:-:S04]  /*0300*/  FADD R12, R12, 1 ;  /* 0x3f8000000c0c7421 */ /* 0x008fc80000000000 */
[----:B------:R-:W-:Y:S01]  /*0310*/  FSETP.GEU.AND P0, PT, R11, 1.175494350822287508e-38, PT ;  /* 0x008000000b00780b */ /* 0x000fe20003f0e000 */
[----:B----4-:R-:W-:Y:S01]  /*0320*/  FADD R14, R14, 1 ;  /* 0x3f8000000e0e7421 */ /* 0x010fe20000000000 */
[----:B------:R-:W-:Y:S01]  /*0330*/  FSETP.GEU.AND P2, PT, R12, 1.175494350822287508e-38, PT ;  /* 0x008000000c00780b */ /* 0x000fe20003f4e000 */
[----:B------:R-:W-:-:S03]  /*0340*/  FADD R15, R15, 1 ;  /* 0x3f8000000f0f7421 */ /* 0x000fc60000000000 */
[----:B------:R-:W-:Y:S02]  /*0350*/  FSETP.GEU.AND P1, PT, R14, 1.175494350822287508e-38, PT ;  /* 0x008000000e00780b */ /* 0x000fe40003f2e000 */
[----:B------:R-:W-:-:S05]  /*0360*/  FSETP.GEU.AND P3, PT, R15, 1.175494350822287508e-38, PT ;  /* 0x008000000f00780b */ /* 0x000fca0003f6e000 */
[----:B------:R-:W-:Y:S02]  /*0370*/  @!P0 FMUL R11, R11, 8388608 ;  /* 0x4b0000000b0b8820 */ /* 0x000fe40000400000 */
[----:B------:R-:W-:-:S03]  /*0380*/  @!P2 FMUL R12, R12, 8388608 ;  /* 0x4b0000000c0ca820 */ /* 0x000fc60000400000 */
[----:B------:R-:W-:Y:S01]  /*0390*/  IADD3 R18, PT, PT, R11, -0x3f2aaaab, RZ ;  /* 0xc0d555550b127810 */ /* 0x000fe20007ffe0ff */
[----:B------:R-:W-:-:S03]  /*03a0*/  @!P1 FMUL R14, R14, 8388608 ;  /* 0x4b0000000e0e9820 */ /* 0x000fc60000400000 */
[----:B------:R-:W-:Y:S02]  /*03b0*/  LOP3.LUT R18, R18, 0xff800000, RZ, 0xc0, !PT ;  /* 0xff80000012127812 */ /* 0x000fe400078ec0ff */
[----:B------:R-:W-:Y:S01]  /*03c0*/  IADD3 R17, PT, PT, R12, -0x3f2aaaab, RZ ;  /* 0xc0d555550c117810 */ /* 0x000fe20007ffe0ff */
[----:B------:R-:W-:Y:S01]  /*03d0*/  @!P3 FMUL R15, R15, 8388608 ;  /* 0x4b0000000f0fb820 */ /* 0x000fe20000400000 */
[----:B------:R-:W-:Y:S02]  /*03e0*/  IADD3 R19, PT, PT, R11, -R18, RZ ;  /* 0x800000120b137210 */ /* 0x000fe40007ffe0ff */
[----:B------:R-:W-:Y:S02]  /*03f0*/  LOP3.LUT R17, R17, 0xff800000, RZ, 0xc0, !PT ;  /* 0xff80000011117812 */ /* 0x000fe400078ec0ff */
[----:B------:R-:W-:Y:S01]  /*0400*/  IADD3 R23, PT, PT, R14, -0x3f2aaaab, RZ ;  /* 0xc0d555550e177810 */ /* 0x000fe20007ffe0ff */
[----:B------:R-:W-:Y:S01]  /*0410*/  FADD R19, R19, -1 ;  /* 0xbf80000013137421 */ /* 0x000fe20000000000 */
[----:B0-----:R-:W-:-:S02]  /*0420*/  IADD3 R21, PT, PT, R12, -R17, RZ ;  /* 0x800000110c157210 */ /* 0x001fc40007ffe0ff */
[----:B------:R-:W-:Y:S01]  /*0430*/  IADD3 R26, PT, PT, R15, -0x3f2aaaab, RZ ;  /* 0xc0d555550f1a7810 */ /* 0x000fe20007ffe0ff */
[----:B------:R-:W-:Y:S01]  /*0440*/  FFMA R20, R19, -R16, 0.14084610342979431152 ;  /* 0x3e1039f613147423 */ /* 0x000fe20000000810 */
[----:B------:R-:W-:Y:S01]  /*0450*/  I2FP.F32.S32 R17, R17 ;  /* 0x0000001100117245 */ /* 0x000fe20000201400 */
[----:B------:R-:W-:Y:S01]  /*0460*/  FADD R21, R21, -1 ;  /* 0xbf80000015157421 */ /* 0x000fe20000000000 */
[----:B------:R-:W-:Y:S01]  /*0470*/  FSETP.NEU.AND P4, PT, R12, RZ, PT ;  /* 0x000000ff0c00720b */ /* 0x000fe20003f8d000 */
[----:B------:R-:W-:Y:S02]  /*0480*/  FFMA R20, R19, R20, -0.12148627638816833496 ;  /* 0xbdf8cdcc13147423 */ /* 0x000fe40000000014 */
[----:B------:R-:W-:Y:S02]  /*0490*/  FFMA R22, R21, -R16, 0.14084610342979431152 ;  /* 0x3e1039f615167423 */ /* 0x000fe40000000810 */
[----:B------:R-:W-:Y:S02]  /*04a0*/  FFMA R20, R19, R20, 0.13980610668659210205 ;  /* 0x3e0f295513147423 */ /* 0x000fe40000000014 */
[----:B------:R-:W-:-:S02]  /*04b0*/  FFMA R22, R21, R22, -0.12148627638816833496 ;  /* 0xbdf8cdcc15167423 */ /* 0x000fc40000000016 */
[----:B------:R-:W-:Y:S02]  /*04c0*/  FFMA R20, R19, R20, -0.16684235632419586182 ;  /* 0xbe2ad8b913147423 */ /* 0x000fe40000000014 */
[----:B------:R-:W-:Y:S02]  /*04d0*/  FFMA R22, R21, R22, 0.13980610668659210205 ;  /* 0x3e0f295515167423 */ /* 0x000fe40000000016 */
[----:B------:R-:W-:Y:S02]  /*04e0*/  FFMA R20, R19, R20, 0.20012299716472625732 ;  /* 0x3e4ced0b13147423 */ /* 0x000fe40000000014 */
[----:B------:R-:W-:Y:S02]  /*04f0*/  FFMA R22, R21, R22, -0.16684235632419586182 ;  /* 0xbe2ad8b915167423 */ /* 0x000fe40000000016 */
[----:B------:R-:W-:Y:S02]  /*0500*/  FFMA R20, R19, R20, -0.24999669194221496582 ;  /* 0xbe7fff2213147423 */ /* 0x000fe40000000014 */
[----:B------:R-:W-:Y:S01]  /*0510*/  FFMA R24, R21, R22, 0.20012299716472625732 ;  /* 0x3e4ced0b15187423 */ /* 0x000fe20000000016 */
[----:B------:R-:W-:Y:S01]  /*0520*/  FSEL R22, RZ, -23, P0 ;  /* 0xc1b80000ff167808 */ /* 0x000fe20000000000 */
[----:B------:R-:W-:Y:S01]  /*0530*/  FFMA R20, R19, R20, 0.33333182334899902344 ;  /* 0x3eaaaa7813147423 */ /* 0x000fe20000000014 */
[----:B------:R-:W-:Y:S01]  /*0540*/  FSETP.NEU.AND P0, PT, R11, RZ, PT ;  /* 0x000000ff0b00720b */ /* 0x000fe20003f0d000 */
[----:B------:R-:W-:-:S02]  /*0550*/  FFMA R24, R21, R24, -0.24999669194221496582 ;  /* 0xbe7fff2215187423 */ /* 0x000fc40000000018 */
[----:B------:R-:W-:Y:S02]  /*0560*/  FFMA R20, R19, R20, -0.5 ;  /* 0xbf00000013147423 */ /* 0x000fe40000000014 */
[----:B------:R-:W-:Y:S02]  /*0570*/  FFMA R24, R21, R24, 0.33333182334899902344 ;  /* 0x3eaaaa7815187423 */ /* 0x000fe40000000018 */
[----:B------:R-:W-:Y:S02]  /*0580*/  FMUL R20, R19, R20 ;  /* 0x0000001413147220 */ /* 0x000fe40000400000 */
[----:B------:R-:W-:Y:S02]  /*0590*/  FFMA R24, R21, R24, -0.5 ;  /* 0xbf00000015187423 */ /* 0x000fe40000000018 */
[----:B------:R-:W-:Y:S01]  /*05a0*/  FFMA R20, R19, R20, R19 ;  /* 0x0000001413147223 */ /* 0x000fe20000000013 */
[----:B------:R-:W-:Y:S02]  /*05b0*/  LOP3.LUT R19, R23, 0xff800000, RZ, 0xc0, !PT ;  /* 0xff80000017137812 */ /* 0x000fe400078ec0ff */
[----:B------:R-:W-:-:S02]  /*05c0*/  I2FP.F32.S32 R23, R18 ;  /* 0x0000001200177245 */ /* 0x000fc40000201400 */
[----:B------:R-:W-:-:S03]  /*05d0*/  IADD3 R18, PT, PT, R14, -R19, RZ ;  /* 0x800000130e127210 */ /* 0x000fc60007ffe0ff */
[----:B------:R-:W-:Y:S01]  /*05e0*/  FFMA R25, R23, 1.1920928955078125e-07, R22 ;  /* 0x3400000017197823 */ /* 0x000fe20000000016 */
[----:B------:R-:W-:Y:S01]  /*05f0*/  FMUL R22, R21, R24 ;  /* 0x0000001815167220 */ /* 0x000fe20000400000 */
[----:B------:R-:W-:Y:S01]  /*0600*/  FADD R23, R18, -1 ;  /* 0xbf80000012177421 */ /* 0x000fe20000000000 */
[----:B------:R-:W-:Y:S01]  /*0610*/  LOP3.LUT R18, R26, 0xff800000, RZ, 0xc0, !PT ;  /* 0xff8000001a127812 */ /* 0x000fe200078ec0ff */
[----:B------:R-:W-:Y:S01]  /*0620*/  FFMA R20, R25, 0.69314718246459960938, R20 ;  /* 0x3f31721819147823 */ /* 0x000fe20000000014 */
[----:B------:R-:W-:Y:S01]  /*0630*/  FFMA R22, R21, R22, R21 ;  /* 0x0000001615167223 */ /* 0x000fe20000000015 */
[----:B------:R-:W-:Y:S01]  /*0640*/  FFMA R26, R23, -R16, 0.14084610342979431152 ;  /* 0x3e1039f6171a7423 */ /* 0x000fe20000000810 */
[-C--:B------:R-:W-:Y:S02]  /*0650*/  IADD3 R24, PT, PT, R15, -R18.reuse, RZ ;  /* 0x800000120f187210 */ /* 0x080fe40007ffe0ff */
[----:B------:R-:W-:Y:S01]  /*0660*/  I2FP.F32.S32 R18, R18 ;  /* 0x0000001200127245 */ /* 0x000fe20000201400 */
[----:B------:R-:W-:-:S02]  /*0670*/  FFMA R26, R23, R26, -0.12148627638816833496 ;  /* 0xbdf8cdcc171a7423 */ /* 0x000fc4000000001a */
[----:B------:R-:W-:Y:S02]  /*0680*/  FADD R21, R24, -1 ;  /* 0xbf80000018157421 */ /* 0x000fe40000000000 */
[----:B------:R-:W-:Y:S02]  /*0690*/  FFMA R26, R23, R26, 0.13980610668659210205 ;  /* 0x3e0f2955171a7423 */ /* 0x000fe4000000001a */
[----:B------:R-:W-:Y:S01]  /*06a0*/  FFMA R24, R21, -R16, 0.14084610342979431152 ;  /* 0x3e1039f615187423 */ /* 0x000fe20000000810 */
[----:B------:R-:W-:Y:S01]  /*06b0*/  FSEL R16, RZ, -23, P2 ;  /* 0xc1b80000ff107808 */ /* 0x000fe20001000000 */
[----:B------:R-:W-:Y:S01]  /*06c0*/  FFMA R26, R23, R26, -0.16684235632419586182 ;  /* 0xbe2ad8b9171a7423 */ /* 0x000fe2000000001a */
[----:B------:R-:W-:Y:S01]  /*06d0*/  ISETP.GT.U32.AND P2, PT, R11, 0x7f7fffff, PT ;  /* 0x7f7fffff0b00780c */ /* 0x000fe20003f44070 */
[----:B------:R-:W-:Y:S02]  /*06e0*/  FFMA R24, R21, R24, -0.12148627638816833496 ;  /* 0xbdf8cdcc15187423 */ /* 0x000fe40000000018 */
[----:B------:R-:W-:Y:S01]  /*06f0*/  FFMA R26, R23, R26, 0.20012299716472625732 ;  /* 0x3e4ced0b171a7423 */ /* 0x000fe2000000001a */
[----:B------:R-:W-:Y:S01]  /*0700*/  FFMA R17, R17, 1.1920928955078125e-07, R16 ;  /* 0x3400000011117823 */ /* 0x000fe20000000010 */
[----:B------:R-:W-:Y:S01]  /*0710*/  FFMA R24, R21, R24, 0.13980610668659210205 ;  /* 0x3e0f295515187423 */ /* 0x000fe20000000018 */
[----:B------:R-:W-:Y:S01]  /*0720*/  MOV R16, 0x7f800000 ;  /* 0x7f80000000107802 */ /* 0x000fe20000000f00 */
[----:B------:R-:W-:Y:S01]  /*0730*/  FFMA R26, R23, R26, -0.24999669194221496582 ;  /* 0xbe7fff22171a7423 */ /* 0x000fe2000000001a */
[----:B------:R-:W-:Y:S01]  /*0740*/  FFMA R22, R17, 0.69314718246459960938, R22 ;  /* 0x3f31721811167823 */ /* 0x000fe20000000016 */
[----:B------:R-:W-:Y:S01]  /*0750*/  FFMA R28, R21, R24, -0.16684235632419586182 ;  /* 0xbe2ad8b9151c7423 */ /* 0x000fe20000000018 */
[----:B------:R-:W-:Y:S01]  /*0760*/  FSEL R17, RZ, -23, P1 ;  /* 0xc1b80000ff117808 */ /* 0x000fe20000800000 */
[----:B------:R-:W-:Y:S01]  /*0770*/  FFMA R26, R23, R26, 0.33333182334899902344 ;  /* 0x3eaaaa78171a7423 */ /* 0x000fe2000000001a */
[----:B------:R-:W-:Y:S01]  /*0780*/  ISETP.GT.U32.AND P1, PT, R12, 0x7f7fffff, PT ;  /* 0x7f7fffff0c00780c */ /* 0x000fe20003f24070 */
[----:B------:R-:W-:Y:S01]  /*0790*/  FFMA R28, R21, R28, 0.20012299716472625732 ;  /* 0x3e4ced0b151c7423 */ /* 0x000fe2000000001c */
[----:B------:R-:W-:Y:S01]  /*07a0*/  @P2 FFMA R20, R11, R16, +INF ;  /* 0x7f8000000b142423 */ /* 0x000fe20000000010 */
[----:B------:R-:W-:Y:S01]  /*07b0*/  FFMA R26, R23, R26, -0.5 ;  /* 0xbf000000171a7423 */ /* 0x000fe2000000001a */
[----:B------:R-:W-:Y:S01]  /*07c0*/  ISETP.GT.U32.AND P2, PT, R14, 0x7f7fffff, PT ;  /* 0x7f7fffff0e00780c */ /* 0x000fe20003f44070 */
[----:B------:R-:W-:Y:S01]  /*07d0*/  FFMA R28, R21, R28, -0.24999669194221496582 ;  /* 0xbe7fff22151c7423 */ /* 0x000fe2000000001c */
[----:B------:R-:W-:Y:S01]  /*07e0*/  I2FP.F32.S32 R24, R19 ;  /* 0x0000001300187245 */ /* 0x000fe20000201400 */
[----:B------:R-:W-:Y:S01]  /*07f0*/  FMUL R26, R23, R26 ;  /* 0x0000001a171a7220 */ /* 0x000fe20000400000 */
[----:B------:R-:W-:Y:S01]  /*0800*/  FSEL R11, RZ, -23, P3 ;  /* 0xc1b80000ff0b7808 */ /* 0x000fe20001800000 */
[----:B------:R-:W-:Y:S01]  /*0810*/  FFMA R28, R21, R28, 0.33333182334899902344 ;  /* 0x3eaaaa78151c7423 */ /* 0x000fe2000000001c */
[----:B------:R-:W-:Y:S01]  /*0820*/  ISETP.GT.U32.AND P3, PT, R15, 0x7f7fffff, PT ;  /* 0x7f7fffff0f00780c */ /* 0x000fe20003f64070 */
[----:B------:R-:W-:Y:S01]  /*0830*/  FFMA R17, R24, 1.1920928955078125e-07, R17 ;  /* 0x3400000018117823 */ /* 0x000fe20000000011 */
[----:B------:R-:W-:Y:S01]  /*0840*/  FFMA R26, R23, R26, R23 ;  /* 0x0000001a171a7223 */ /* 0x000fe20000000017 */
[----:B------:R-:W-:Y:S01]  /*0850*/  FFMA R28, R21, R28, -0.5 ;  /* 0xbf000000151c7423 */ /* 0x000fe2000000001c */
[----:B------:R-:W-:Y:S01]  /*0860*/  @P1 FFMA R22, R12, R16, +INF ;  /* 0x7f8000000c161423 */ /* 0x000fe20000000010 */
[----:B------:R-:W-:Y:S01]  /*0870*/  FSEL R20, R20, -INF , P0 ;  /* 0xff80000014147808 */ /* 0x000fe20000000000 */
[----:B------:R-:W-:Y:S01]  /*0880*/  FFMA R17, R17, 0.69314718246459960938, R26 ;  /* 0x3f31721811117823 */ /* 0x000fe2000000001a */
[C---:B------:R-:W-:Y:S01]  /*0890*/  FMUL R28, R21.reuse, R28 ;  /* 0x0000001c151c7220 */ /* 0x040fe20000400000 */
[----:B------:R-:W-:Y:S01]  /*08a0*/  FFMA R11, R18, 1.1920928955078125e-07, R11 ;  /* 0x34000000120b7823 */ /* 0x000fe2000000000b */
[C---:B------:R-:W-:Y:S01]  /*08b0*/  @P2 FFMA R17, R14.reuse, R16, +INF ;  /* 0x7f8000000e112423 */ /* 0x040fe20000000010 */
[----:B------:R-:W-:Y:S01]  /*08c0*/  FSETP.NEU.AND P0, PT, R14, RZ, PT ;  /* 0x000000ff0e00720b */ /* 0x000fe20003f0d000 */
[----:B------:R-:W-:Y:S01]  /*08d0*/  FFMA R28, R21, R28, R21 ;  /* 0x0000001c151c7223 */ /* 0x000fe20000000015 */
[----:B------:R-:W-:Y:S01]  /*08e0*/  FSEL R22, R22, -INF , P4 ;  /* 0xff80000016167808 */ /* 0x000fe20002000000 */
[----:B-----5:R-:W-:Y:S01]  /*08f0*/  FFMA R20, R13, R20, R10 ;  /* 0x000000140d147223 */ /* 0x020fe2000000000a */
[----:B------:R-:W-:Y:S01]  /*0900*/  FSETP.NEU.AND P1, PT, R15, RZ, PT ;  /* 0x000000ff0f00720b */ /* 0x000fe20003f2d000 */
[----:B------:R-:W-:Y:S01]  /*0910*/  FFMA R11, R11, 0.69314718246459960938, R28 ;  /* 0x3f3172180b0b7823 */ /* 0x000fe2000000001c */
[----:B------:R-:W-:Y:S01]  /*0920*/  @P3 FFMA R11, R15, R16, +INF ;  /* 0x7f8000000f0b3423 */ /* 0x000fe20000000010 */
[----:B------:R-:W-:Y:S01]  /*0930*/  FSEL R17, R17, -INF , P0 ;  /* 0xff80000011117808 */ /* 0x000fe20000000000 */
[----:B------:R-:W-:Y:S01]  /*0940*/  FFMA R9, R9, R22, R20 ;  /* 0x0000001609097223 */ /* 0x000fe20000000014 */
[----:B------:R-:W-:-:S02]  /*0950*/  IADD3 R2, P0, PT, R2, 0x10, RZ ;  /* 0x0000001002027810 */ /* 0x000fc40007f1e0ff */
[----:B------:R-:W-:Y:S01]  /*0960*/  FSEL R11, R11, -INF , P1 ;  /* 0xff8000000b0b7808 */ /* 0x000fe20000800000 */
[----:B------:R-:W-:Y:S01]  /*0970*/  FFMA R8, R8, R17, R9 ;  /* 0x0000001108087223 */ /* 0x000fe20000000009 */
[----:B------:R-:W-:-:S03]  /*0980*/  IADD3.X R3, PT, PT, RZ, R3, RZ, P0, !PT ;  /* 0x00000003ff037210 */ /* 0x000fc600007fe4ff */
[----:B------:R-:W-:Y:S01]  /*0990*/  FFMA R10, R7, R11, R8 ;  /* 0x0000000b070a7223 */ /* 0x000fe20000000008 */
[----:B------:R-:W-:Y:S06]  /*09a0*/  BRA.U UP1, `(.L_x_5) ;  /* 0xfffffff901147547 */ /* 0x000fec000b83ffff */
.L_x_4:
[----:B------:R-:W-:Y:S05]  /*09b0*/  BRA.U !UP0, `(.L_x_3) ;  /* 0x0000000508a07547 */ /* 0x000fea000b800000 */
[----:B------:R-:W-:Y:S02]  /*09c0*/  UISETP.NE.AND UP0, UPT, UR9, 0x1, UPT ;  /* 0x000000010900788c */ /* 0x000fe4000bf05270 */
[----:B------:R-:W-:-:S04]  /*09d0*/  ULOP3.LUT UR4, UR8, 0x1, URZ, 0xc0, !UPT ;  /* 0x0000000108047892 */ /* 0x000fc8000f8ec0ff */
[----:B------:R-:W-:-:S03]  /*09e0*/  UISETP.NE.U32.AND UP1, UPT, UR4, 0x1, UPT ;  /* 0x000000010400788c */ /* 0x000fc6000bf25070 */
[----:B------:R-:W-:Y:S08]  /*09f0*/  BRA.U !UP0, `(.L_x_6) ;  /* 0x0000000508007547 */ /* 0x000ff0000b800000 */
[----:B------:R-:W0:Y:S08]  /*0a00*/  LDC.64 R12, c[0x0][0x380] ;  /* 0x0000e000ff0c7b82 */ /* 0x000e300000000a00 */
[----:B------:R-:W1:Y:S01]  /*0a10*/  LDC.64 R8, c[0x0][0x388] ;  /* 0x0000e200ff087b82 */ /* 0x000e620000000a00 */
[----:B0-----:R-:W-:-:S05]  /*0a20*/  IMAD.WIDE.U32 R12, R6, 0x4, R12 ;  /* 0x00000004060c7825 */ /* 0x001fca00078e000c */
[----:B------:R-:W2:Y:S04]  /*0a30*/  LDG.E R4, desc[UR12][R12.64] ;  /* 0x0000000c0c047981 */ /* 0x000ea8000c1e1900 */
[----:B------:R0:W3:Y:S01]  /*0a40*/  LDG.E R7, desc[UR12][R12.64+0x4] ;  /* 0x0000040c0c077981 */ /* 0x0000e2000c1e1900 */
[----:B------:R-:W-:-:S05]  /*0a50*/  IADD3 R3, PT, PT, R5, R6, RZ ;  /* 0x0000000605037210 */ /* 0x000fca0007ffe0ff */
[----:B-1----:R-:W-:-:S05]  /*0a60*/  IMAD.WIDE R8, R3, 0x4, R8 ;  /* 0x0000000403087825 */ /* 0x002fca00078e0208 */
[----:B------:R-:W4:Y:S04]  /*0a70*/  LDG.E R3, desc[UR12][R8.64] ;  /* 0x0000000c08037981 */ /* 0x000f28000c1e1900 */
[----:B------:R1:W4:Y:S01]  /*0a80*/  LDG.E R2, desc[UR12][R8.64+0x4] ;  /* 0x0000040c08027981 */ /* 0x000322000c1e1900 */
[----:B0-----:R-:W-:Y:S01]  /*0a90*/  HFMA2 R13, -RZ, RZ, 1.5048828125, 33.21875 ;  /* 0x3e055027ff0d7431 */ /* 0x001fe200000001ff */
[----:B------:R-:W-:Y:S01]  /*0aa0*/  IADD3 R6, PT, PT, R6, 0x2, RZ ;  /* 0x0000000206067810 */ /* 0x000fe20007ffe0ff */
[----:B--2---:R-:W-:Y:S01]  /*0ab0*/  FADD R4, R4, 1 ;  /* 0x3f80000004047421 */ /* 0x004fe20000000000 */
[----:B---3--:R-:W-:-:S04]  /*0ac0*/  FADD R7, R7, 1 ;  /* 0x3f80000007077421 */ /* 0x008fc80000000000 */
[----:B------:R-:W-:Y:S02]  /*0ad0*/  FSETP.GEU.AND P0, PT, R4, 1.175494350822287508e-38, PT ;  /* 0x008000000400780b */ /* 0x000fe40003f0e000 */
[----:B------:R-:W-:-:S04]  /*0ae0*/  FSETP.GEU.AND P1, PT, R7, 1.175494350822287508e-38, PT ;  /* 0x008000000700780b */ /* 0x000fc80003f2e000 */
[----:B------:R-:W-:-:S07]  /*0af0*/  FSEL R15, RZ, -23, P1 ;  /* 0xc1b80000ff0f7808 */ /* 0x000fce0000800000 */
[----:B------:R-:W-:Y:S02]  /*0b00*/  @!P0 FMUL R4, R4, 8388608 ;  /* 0x4b00000004048820 */ /* 0x000fe40000400000 */
[----:B------:R-:W-:-:S03]  /*0b10*/  @!P1 FMUL R7, R7, 8388608 ;  /* 0x4b00000007079820 */ /* 0x000fc60000400000 */
[----:B------:R-:W-:Y:S02]  /*0b20*/  IADD3 R11, PT, PT, R4, -0x3f2aaaab, RZ ;  /* 0xc0d55555040b7810 */ /* 0x000fe40007ffe0ff */
[----:B------:R-:W-:Y:S02]  /*0b30*/  IADD3 R12, PT, PT, R7, -0x3f2aaaab, RZ ;  /* 0xc0d55555070c7810 */ /* 0x000fe40007ffe0ff */
[----:B------:R-:W-:Y:S02]  /*0b40*/  LOP3.LUT R11, R11, 0xff800000, RZ, 0xc0, !PT ;  /* 0xff8000000b0b7812 */ /* 0x000fe400078ec0ff */
[----:B------:R-:W-:Y:S02]  /*0b50*/  LOP3.LUT R12, R12, 0xff800000, RZ, 0xc0, !PT ;  /* 0xff8000000c0c7812 */ /* 0x000fe400078ec0ff */
[----:B-1----:R-:W-:Y:S02]  /*0b60*/  IADD3 R9, PT, PT, R4, -R11, RZ ;  /* 0x8000000b04097210 */ /* 0x002fe40007ffe0ff */
[----:B------:R-:W-:-:S02]  /*0b70*/  IADD3 R8, PT, PT, R7, -R12, RZ ;  /* 0x8000000c07087210 */ /* 0x000fc40007ffe0ff */
[----:B------:R-:W-:Y:S01]  /*0b80*/  ISETP.GT.U32.AND P1, PT, R7, 0x7f7fffff, PT ;  /* 0x7f7fffff0700780c */ /* 0x000fe20003f24070 */
[----:B------:R-:W-:Y:S01]  /*0b90*/  FADD R9, R9, -1 ;  /* 0xbf80000009097421 */ /* 0x000fe20000000000 */
[----:B------:R-:W-:Y:S01]  /*0ba0*/  I2FP.F32.S32 R12, R12 ;  /* 0x0000000c000c7245 */ /* 0x000fe20000201400 */
[----:B------:R-:W-:Y:S01]  /*0bb0*/  FADD R8, R8, -1 ;  /* 0xbf80000008087421 */ /* 0x000fe20000000000 */
[----:B------:R-:W-:Y:S01]  /*0bc0*/  FSETP.NEU.AND P2, PT, R7, RZ, PT ;  /* 0x000000ff0700720b */ /* 0x000fe20003f4d000 */
[CC--:B------:R-:W-:Y:S02]  /*0bd0*/  FFMA R14, R9.reuse, -R13.reuse, 0.14084610342979431152 ;  /* 0x3e1039f6090e7423 */ /* 0x0c0fe4000000080d */
[----:B------:R-:W-:Y:S01]  /*0be0*/  FFMA R13, R8, -R13, 0.14084610342979431152 ;  /* 0x3e1039f6080d7423 */ /* 0x000fe2000000080d */
[----:B------:R-:W-:Y:S01]  /*0bf0*/  FFMA R12, R12, 1.1920928955078125e-07, R15 ;  /* 0x340000000c0c7823 */ /* 0x000fe2000000000f */
[----:B------:R-:W-:Y:S02]  /*0c00*/  FFMA R14, R9, R14, -0.12148627638816833496 ;  /* 0xbdf8cdcc090e7423 */ /* 0x000fe4000000000e */
[----:B------:R-:W-:-:S02]  /*0c10*/  FFMA R13, R8, R13, -0.12148627638816833496 ;  /* 0xbdf8cdcc080d7423 */ /* 0x000fc4000000000d */
[C---:B------:R-:W-:Y:S02]  /*0c20*/  FFMA R14, R9.reuse, R14, 0.13980610668659210205 ;  /* 0x3e0f2955090e7423 */ /* 0x040fe4000000000e */
[C---:B------:R-:W-:Y:S02]  /*0c30*/  FFMA R13, R8.reuse, R13, 0.13980610668659210205 ;  /* 0x3e0f2955080d7423 */ /* 0x040fe4000000000d */
[C---:B------:R-:W-:Y:S02]  /*0c40*/  FFMA R14, R9.reuse, R14, -0.16684235632419586182 ;  /* 0xbe2ad8b9090e7423 */ /* 0x040fe4000000000e */
[C---:B------:R-:W-:Y:S02]  /*0c50*/  FFMA R13, R8.reuse, R13, -0.16684235632419586182 ;  /* 0xbe2ad8b9080d7423 */ /* 0x040fe4000000000d */
[----:B------:R-:W-:Y:S02]  /*0c60*/  FFMA R14, R9, R14, 0.20012299716472625732 ;  /* 0x3e4ced0b090e7423 */ /* 0x000fe4000000000e */
[----:B------:R-:W-:-:S02]  /*0c70*/  FFMA R13, R8, R13, 0.20012299716472625732 ;  /* 0x3e4ced0b080d7423 */ /* 0x000fc4000000000d */
[C---:B------:R-:W-:Y:S02]  /*0c80*/  FFMA R14, R9.reuse, R14, -0.24999669194221496582 ;  /* 0xbe7fff22090e7423 */ /* 0x040fe4000000000e */
[----:B------:R-:W-:Y:S01]  /*0c90*/  FFMA R17, R8, R13, -0.24999669194221496582 ;  /* 0xbe7fff2208117423 */ /* 0x000fe2000000000d */
[----:B------:R-:W-:Y:S01]  /*0ca0*/  FSEL R13, RZ, -23, P0 ;  /* 0xc1b80000ff0d7808 */ /* 0x000fe20000000000 */
[C---:B------:R-:W-:Y:S01]  /*0cb0*/  FFMA R16, R9.reuse, R14, 0.33333182334899902344 ;  /* 0x3eaaaa7809107423 */ /* 0x040fe2000000000e */
[----:B------:R-:W-:Y:S01]  /*0cc0*/  ISETP.GT.U32.AND P0, PT, R4, 0x7f7fffff, PT ;  /* 0x7f7fffff0400780c */ /* 0x000fe20003f04070 */
[C---:B------:R-:W-:Y:S01]  /*0cd0*/  FFMA R17, R8.reuse, R17, 0.33333182334899902344 ;  /* 0x3eaaaa7808117423 */ /* 0x040fe20000000011 */
[----:B------:R-:W-:Y:S01]  /*0ce0*/  I2FP.F32.S32 R14, R11 ;  /* 0x0000000b000e7245 */ /* 0x000fe20000201400 */
[----:B------:R-:W-:Y:S02]  /*0cf0*/  FFMA R16, R9, R16, -0.5 ;  /* 0xbf00000009107423 */ /* 0x000fe40000000010 */
[----:B------:R-:W-:-:S02]  /*0d00*/  FFMA R17, R8, R17, -0.5 ;  /* 0xbf00000008117423 */ /* 0x000fc40000000011 */
[C---:B------:R-:W-:Y:S01]  /*0d10*/  FMUL R16, R9.reuse, R16 ;  /* 0x0000001009107220 */ /* 0x040fe20000400000 */
[----:B------:R-:W-:Y:S01]  /*0d20*/  FFMA R13, R14, 1.1920928955078125e-07, R13 ;  /* 0x340000000e0d7823 */ /* 0x000fe2000000000d */
[C---:B------:R-:W-:Y:S02]  /*0d30*/  FMUL R17, R8.reuse, R17 ;  /* 0x0000001108117220 */ /* 0x040fe40000400000 */
[----:B------:R-:W-:Y:S02]  /*0d40*/  FFMA R16, R9, R16, R9 ;  /* 0x0000001009107223 */ /* 0x000fe40000000009 */
[----:B------:R-:W-:Y:S01]  /*0d50*/  FFMA R17, R8, R17, R8 ;  /* 0x0000001108117223 */ /* 0x000fe20000000008 */
[----:B------:R-:W-:Y:S01]  /*0d60*/  MOV R8, 0x7f800000 ;  /* 0x7f80000000087802 */ /* 0x000fe20000000f00 */
[----:B------:R-:W-:Y:S02]  /*0d70*/  FFMA R13, R13, 0.69314718246459960938, R16 ;  /* 0x3f3172180d0d7823 */ /* 0x000fe40000000010 */
[----:B------:R-:W-:-:S02]  /*0d80*/  FFMA R12, R12, 0.69314718246459960938, R17 ;  /* 0x3f3172180c0c7823 */ /* 0x000fc40000000011 */
[CC--:B------:R-:W-:Y:S01]  /*0d90*/  @P0 FFMA R13, R4.reuse, R8.reuse, +INF ;  /* 0x7f800000040d0423 */ /* 0x0c0fe20000000008 */
[----:B------:R-:W-:Y:S01]  /*0da0*/  FSETP.NEU.AND P0, PT, R4, RZ, PT ;  /* 0x000000ff0400720b */ /* 0x000fe20003f0d000 */
[----:B------:R-:W-:-:S03]  /*0db0*/  @P1 FFMA R12, R7, R8, +INF ;  /* 0x7f800000070c1423 */ /* 0x000fc60000000008 */
[----:B------:R-:W-:Y:S02]  /*0dc0*/  FSEL R13, R13, -INF , P0 ;  /* 0xff8000000d0d7808 */ /* 0x000fe40000000000 */
[----:B------:R-:W-:-:S03]  /*0dd0*/  FSEL R12, R12, -INF , P2 ;  /* 0xff8000000c0c7808 */ /* 0x000fc60001000000 */
[----:B----45:R-:W-:-:S04]  /*0de0*/  FFMA R3, R3, R13, R10 ;  /* 0x0000000d03037223 */ /* 0x030fc8000000000a */
[----:B------:R-:W-:-:S07]  /*0df0*/  FFMA R10, R2, R12, R3 ;  /* 0x0000000c020a7223 */ /* 0x000fce0000000003 */
.L_x_6:
[----:B------:R-:W-:Y:S05]  /*0e00*/  BRA.U UP1, `(.L_x_3) ;  /* 0x00000001018c7547 */ /* 0x000fea000b800000 */
[----:B------:R-:W0:Y:S08]  /*0e10*/  LDC.64 R8, c[0x0][0x380] ;  /* 0x0000e000ff087b82 */ /* 0x000e300000000a00 */
[----:B------:R-:W1:Y:S01]  /*0e20*/  LDC.64 R2, c[0x0][0x388] ;  /* 0x0000e200ff027b82 */ /* 0x000e620000000a00 */
[----:B0-----:R-:W-:-:S06]  /*0e30*/  IMAD.WIDE.U32 R8, R6, 0x4, R8 ;  /* 0x0000000406087825 */ /* 0x001fcc00078e0008 */
[----:B------:R-:W2:Y:S01]  /*0e40*/  LDG.E R8, desc[UR12][R8.64] ;  /* 0x0000000c08087981 */ /* 0x000ea2000c1e1900 */
[----:B------:R-:W-:-:S05]  /*0e50*/  IADD3 R5, PT, PT, R5, R6, RZ ;  /* 0x0000000605057210 */ /* 0x000fca0007ffe0ff */
[----:B-1----:R-:W-:-:S06]  /*0e60*/  IMAD.WIDE R2, R5, 0x4, R2 ;  /* 0x0000000405027825 */ /* 0x002fcc00078e0202 */
[----:B------:R0:W3:Y:S01]  /*0e70*/  LDG.E R3, desc[UR12][R2.64] ;  /* 0x0000000c02037981 */ /* 0x0000e2000c1e1900 */
[----:B------:R-:W-:Y:S02]  /*0e80*/  HFMA2 R7, -RZ, RZ, 1.5048828125, 33.21875 ;  /* 0x3e055027ff077431 */ /* 0x000fe400000001ff */
[----:B--2---:R-:W-:-:S05]  /*0e90*/  FADD R4, R8, 1 ;  /* 0x3f80000008047421 */ /* 0x004fca0000000000 */
[----:B------:R-:W-:-:S04]  /*0ea0*/  FSETP.GEU.AND P0, PT, R4, 1.175494350822287508e-38, PT ;  /* 0x008000000400780b */ /* 0x000fc80003f0e000 */
[----:B0-----:R-:W-:-:S09]  /*0eb0*/  FSEL R2, RZ, -23, P0 ;  /* 0xc1b80000ff027808 */ /* 0x001fd20000000000 */
[----:B------:R-:W-:-:S05]  /*0ec0*/  @!P0 FMUL R4, R4, 8388608 ;  /* 0x4b00000004048820 */ /* 0x000fca0000400000 */
[C---:B------:R-:W-:Y:S02]  /*0ed0*/  IADD3 R5, PT, PT, R4.reuse, -0x3f2aaaab, RZ ;  /* 0xc0d5555504057810 */ /* 0x040fe40007ffe0ff */
[----:B------:R-:W-:Y:S02]  /*0ee0*/  ISETP.GT.U32.AND P0, PT, R4, 0x7f7fffff, PT ;  /* 0x7f7fffff0400780c */ /* 0x000fe40003f04070 */
[----:B------:R-:W-:-:S04]  /*0ef0*/  LOP3.LUT R5, R5, 0xff800000, RZ, 0xc0, !PT ;  /* 0xff80000005057812 */ /* 0x000fc800078ec0ff */
[-C--:B------:R-:W-:Y:S02]  /*0f00*/  IADD3 R6, PT, PT, R4, -R5.reuse, RZ ;  /* 0x8000000504067210 */ /* 0x080fe40007ffe0ff */
[----:B------:R-:W-:-:S03]  /*0f10*/  I2FP.F32.S32 R5, R5 ;  /* 0x0000000500057245 */ /* 0x000fc60000201400 */
[----:B------:R-:W-:Y:S02]  /*0f20*/  FADD R6, R6, -1 ;  /* 0xbf80000006067421 */ /* 0x000fe40000000000 */
[----:B------:R-:W-:Y:S01]  /*0f30*/  FFMA R2, R5, 1.1920928955078125e-07, R2 ;  /* 0x3400000005027823 */ /* 0x000fe20000000002 */
[----:B------:R-:W-:Y:S01]  /*0f40*/  MOV R5, 0x7f800000 ;  /* 0x7f80000000057802 */ /* 0x000fe20000000f00 */
[----:B------:R-:W-:-:S04]  /*0f50*/  FFMA R7, R6, -R7, 0.14084610342979431152 ;  /* 0x3e1039f606077423 */ /* 0x000fc80000000807 */
[----:B------:R-:W-:-:S04]  /*0f60*/  FFMA R7, R6, R7, -0.12148627638816833496 ;  /* 0xbdf8cdcc06077423 */ /* 0x000fc80000000007 */
[----:B------:R-:W-:-:S04]  /*0f70*/  FFMA R7, R6, R7, 0.13980610668659210205 ;  /* 0x3e0f295506077423 */ /* 0x000fc80000000007 */
[----:B------:R-:W-:-:S04]  /*0f80*/  FFMA R7, R6, R7, -0.16684235632419586182 ;  /* 0xbe2ad8b906077423 */ /* 0x000fc80000000007 */
[----:B------:R-:W-:-:S04]  /*0f90*/  FFMA R7, R6, R7, 0.20012299716472625732 ;  /* 0x3e4ced0b06077423 */ /* 0x000fc80000000007 */
[----:B------:R-:W-:-:S04]  /*0fa0*/  FFMA R7, R6, R7, -0.24999669194221496582 ;  /* 0xbe7fff2206077423 */ /* 0x000fc80000000007 */
[----:B------:R-:W-:-:S04]  /*0fb0*/  FFMA R7, R6, R7, 0.33333182334899902344 ;  /* 0x3eaaaa7806077423 */ /* 0x000fc80000000007 */
[----:B------:R-:W-:-:S04]  /*0fc0*/  FFMA R7, R6, R7, -0.5 ;  /* 0xbf00000006077423 */ /* 0x000fc80000000007 */
[----:B------:R-:W-:-:S04]  /*0fd0*/  FMUL R7, R6, R7 ;  /* 0x0000000706077220 */ /* 0x000fc80000400000 */
[----:B------:R-:W-:-:S04]  /*0fe0*/  FFMA R7, R6, R7, R6 ;  /* 0x0000000706077223 */ /* 0x000fc80000000006 */
[----:B------:R-:W-:Y:S01]  /*0ff0*/  FFMA R2, R2, 0.69314718246459960938, R7 ;  /* 0x3f31721802027823 */ /* 0x000fe20000000007 */
[C---:B------:R-:W-:Y:S01]  /*1000*/  @P0 FFMA R2, R4.reuse, R5, +INF ;  /* 0x7f80000004020423 */ /* 0x040fe20000000005 */
[----:B------:R-:W-:-:S04]  /*1010*/  FSETP.NEU.AND P0, PT, R4, RZ, PT ;  /* 0x000000ff0400720b */ /* 0x000fc80003f0d000 */
[----:B------:R-:W-:-:S05]  /*1020*/  FSEL R2, R2, -INF , P0 ;  /* 0xff80000002027808 */ /* 0x000fca0000000000 */
[----:B---3-5:R-:W-:-:S07]  /*1030*/  FFMA R10, R3, R2, R10 ;  /* 0x00000002030a7223 */ /* 0x028fce000000000a */
.L_x_3:
[----:B------:R-:W0:Y:S02]  /*1040*/  LDC.64 R2, c[0x0][0x398] ;  /* 0x0000e600ff027b82 */ /* 0x000e240000000a00 */
[----:B0-----:R-:W-:-:S05]  /*1050*/  IMAD.WIDE R2, R0, 0x4, R2 ;  /* 0x0000000400027825 */ /* 0x001fca00078e0202 */
[----:B-----5:R-:W-:Y:S01]  /*1060*/  STG.E desc[UR12][R2.64], R10 ;  /* 0x0000000a02007986 */ /* 0x020fe2000c10190c */
[----:B------:R-:W-:Y:S05]  /*1070*/  EXIT ;  /* 0x000000000000794d */ /* 0x000fea0003800000 */
.L_x_7:
        /* <DEDUP_REMOVED lines=16> */
.L_x_48:


//--------------------- .text._Z18calculateIntensityP6float2Pfi --------------------------
	.section	.text._Z18calculateIntensityP6float2Pfi,"ax",@progbits
	.align	128
        .global         _Z18calculateIntensityP6float2Pfi
        .type           _Z18calculateIntensityP6float2Pfi,@function
        .size           _Z18calculateIntensityP6float2Pfi,(.L_x_46 - _Z18calculateIntensityP6float2Pfi)
        .other          _Z18calculateIntensityP6float2Pfi,@"STO_CUDA_ENTRY STV_DEFAULT"
_Z18calculateIntensityP6float2Pfi:
.text._Z18calculateIntensityP6float2Pfi:
[----:B------:R-:W-:Y:S01]  /*0000*/  LDC R1, c[0x0][0x37c] ;  /* 0x0000df00ff017b82 */ /* 0x000fe20000000800 */
[----:B------:R-:W0:Y:S07]  /*0010*/  S2R R3, SR_TID.X ;  /* 0x0000000000037919 */ /* 0x000e2e0000002100 */
[----:B------:R-:W0:Y:S01]  /*0020*/  S2UR UR5, SR_CTAID.X ;  /* 0x00000000000579c3 */ /* 0x000e220000002500 */
[----:B------:R-:W1:Y:S07]  /*0030*/  LDCU UR4, c[0x0][0x390] ;  /* 0x00007200ff0477ac */ /* 0x000e6e0008000800 */
[----:B------:R-:W0:Y:S01]  /*0040*/  LDC R2, c[0x0][0x360] ;  /* 0x0000d800ff027b82 */ /* 0x000e220000000800 */
[----:B-1----:R-:W-:Y:S01]  /*0050*/  UIMAD UR4, UR4, UR4, URZ ;  /* 0x00000004040472a4 */ /* 0x002fe2000f8e02ff */
[----:B0-----:R-:W-:-:S05]  /*0060*/  IMAD R2, R2, UR5, R3 ;  /* 0x0000000502027c24 */ /* 0x001fca000f8e0203 */
[----:B------:R-:W-:-:S13]  /*0070*/  ISETP.GE.AND P0, PT, R2, UR4, PT ;  /* 0x0000000402007c0c */ /* 0x000fda000bf06270 */
[----:B------:R-:W-:Y:S05]  /*0080*/  @P0 EXIT ;  /* 0x000000000000094d */ /* 0x000fea0003800000 */
[----:B------:R-:W-:Y:S01]  /*0090*/  I2FP.F32.U32 R0, UR4 ;  /* 0x0000000400007c45 */ /* 0x000fe20008201000 */
[----:B------:R-:W0:Y:S04]  /*00a0*/  LDCU.64 UR4, c[0x0][0x358] ;  /* 0x00006b00ff0477ac */ /* 0x000e280008000a00 */
[----:B------:R-:W-:-:S05]  /*00b0*/  VIADD R3, R0, 0x1800000 ;  /* 0x0180000000037836 */ /* 0x000fca0000000000 */
[----:B------:R-:W-:-:S04]  /*00c0*/  LOP3.LUT R3, R3, 0x7f800000, RZ, 0xc0, !PT ;  /* 0x7f80000003037812 */ /* 0x000fc800078ec0ff */
[----:B------:R-:W-:-:S13]  /*00d0*/  ISETP.GT.U32.AND P0, PT, R3, 0x1ffffff, PT ;  /* 0x01ffffff0300780c */ /* 0x000fda0003f04070 */
[----:B0-----:R-:W-:Y:S05]  /*00e0*/  @P0 BRA `(.L_x_8) ;  /* 0x0000000000100947 */ /* 0x001fea0003800000 */
[----:B------:R-:W-:-:S07]  /*00f0*/  MOV R4, 0x110 ;  /* 0x0000011000047802 */ /* 0x000fce0000000f00 */
[----:B------:R-:W-:Y:S05]  /*0100*/  CALL.REL.NOINC `($__internal_0_$__cuda_sm20_rcp_rn_f32_slowpath) ;  /* 0x0000000000407944 */ /* 0x000fea0003c00000 */
[----:B------:R-:W-:Y:S01]  /*0110*/  IMAD.MOV.U32 R8, RZ, RZ, R3 ;  /* 0x000000ffff087224 */ /* 0x000fe200078e0003 */
[----:B------:R-:W-:Y:S06]  /*0120*/  BRA `(.L_x_9) ;  /* 0x0000000000107947 */ /* 0x000fec0003800000 */
.L_x_8:
[----:B------:R-:W0:Y:S02]  /*0130*/  MUFU.RCP R3, R0 ;  /* 0x0000000000037308 */ /* 0x000e240000001000 */
[----:B0-----:R-:W-:-:S04]  /*0140*/  FFMA R4, R0, R3, -1 ;  /* 0xbf80000000047423 */ /* 0x001fc80000000003 */
[----:B------:R-:W-:-:S04]  /*0150*/  FADD.FTZ R4, -R4, -RZ ;  /* 0x800000ff04047221 */ /* 0x000fc80000010100 */
[----:B------:R-:W-:-:S07]  /*0160*/  FFMA R8, R3, R4, R3 ;  /* 0x0000000403087223 */ /* 0x000fce0000000003 */
.L_x_9:
[----:B------:R-:W0:Y:S08]  /*0170*/  LDC.64 R4, c[0x0][0x380] ;  /* 0x0000e000ff047b82 */ /* 0x000e300000000a00 */
[----:B------:R-:W1:Y:S01]  /*0180*/  LDC.64 R6, c[0x0][0x388] ;  /* 0x0000e200ff067b82 */ /* 0x000e620000000a00 */
[----:B0-----:R-:W-:-:S06]  /*0190*/  IMAD.WIDE R4, R2, 0x8, R4 ;  /* 0x0000000802047825 */ /* 0x001fcc00078e0204 */
[----:B------:R-:W2:Y:S02]  /*01a0*/  LDG.E.64 R4, desc[UR4][R4.64] ;  /* 0x0000000404047981 */ /* 0x000ea4000c1e1b00 */
[----:B--2---:R-:W-:-:S04]  /*01b0*/  FMUL R3, R5, R5 ;  /* 0x0000000505037220 */ /* 0x004fc80000400000 */
[----:B------:R-:W-:Y:S01]  /*01c0*/  FFMA R9, R4, R4, R3 ;  /* 0x0000000404097223 */ /* 0x000fe20000000003 */
[----:B-1----:R-:W-:-:S04]  /*01d0*/  IMAD.WIDE R2, R2, 0x4, R6 ;  /* 0x0000000402027825 */ /* 0x002fc800078e0206 */
[----:B------:R-:W-:-:S05]  /*01e0*/  FMUL R9, R9, R8 ;  /* 0x0000000809097220 */ /* 0x000fca0000400000 */
[----:B------:R-:W-:Y:S01]  /*01f0*/  STG.E desc[UR4][R2.64], R9 ;  /* 0x0000000902007986 */ /* 0x000fe2000c101904 */
[----:B------:R-:W-:Y:S05]  /*0200*/  EXIT ;  /* 0x000000000000794d */ /* 0x000fea0003800000 */
        .weak           $__internal_0_$__cuda_sm20_rcp_rn_f32_slowpath
        .type           $__internal_0_$__cuda_sm20_rcp_rn_f32_slowpath,@function
        .size           $__internal_0_$__cuda_sm20_rcp_rn_f32_slowpath,(.L_x_46 - $__internal_0_$__cuda_sm20_rcp_rn_f32_slowpath)
$__internal_0_$__cuda_sm20_rcp_rn_f32_slowpath:
[----:B------:R-:W-:-:S05]  /*0210*/  IMAD.SHL.U32 R3, R0, 0x2, RZ ;  /* 0x0000000200037824 */ /* 0x000fca00078e00ff */
[----:B------:R-:W-:-:S04]  /*0220*/  SHF.R.U32.HI R3, RZ, 0x18, R3 ;  /* 0x00000018ff037819 */ /* 0x000fc80000011603 */
[----:B------:R-:W-:-:S13]  /*0230*/  ISETP.NE.U32.AND P0, PT, R3, RZ, PT ;  /* 0x000000ff0300720c */ /* 0x000fda0003f05070 */
[----:B------:R-:W-:Y:S05]  /*0240*/  @P0 BRA `(.L_x_10) ;  /* 0x00000000002c0947 */ /* 0x000fea0003800000 */
[----:B------:R-:W-:-:S05]  /*0250*/  IMAD.SHL.U32 R3, R0, 0x2, RZ ;  /* 0x0000000200037824 */ /* 0x000fca00078e00ff */
[----:B------:R-:W-:-:S13]  /*0260*/  ISETP.NE.AND P0, PT, R3, RZ, PT ;  /* 0x000000ff0300720c */ /* 0x000fda0003f05270 */
[----:B------:R2:W3:Y:S01]  /*0270*/  @!P0 MUFU.RCP R3, R0 ;  /* 0x0000000000038308 */ /* 0x0004e20000001000 */
[----:B------:R-:W-:Y:S05]  /*0280*/  @!P0 BRA `(.L_x_11) ;  /* 0x0000000000a48947 */ /* 0x000fea0003800000 */
[----:B------:R-:W-:-:S04]  /*0290*/  FFMA R5, R0, 1.84467440737095516160e+19, RZ ;  /* 0x5f80000000057823 */ /* 0x000fc800000000ff */
[----:B--2---:R-:W3:Y:S02]  /*02a0*/  MUFU.RCP R0, R5 ;  /* 0x0000000500007308 */ /* 0x004ee40000001000 */
[----:B---3--:R-:W-:-:S04]  /*02b0*/  FFMA R3, R5, R0, -1 ;  /* 0xbf80000005037423 */ /* 0x008fc80000000000 */
[----:B------:R-:W-:-:S04]  /*02c0*/  FADD.FTZ R3, -R3, -RZ ;  /* 0x800000ff03037221 */ /* 0x000fc80000010100 */
[----:B------:R-:W-:-:S04]  /*02d0*/  FFMA R0, R0, R3, R0 ;  /* 0x0000000300007223 */ /* 0x000fc80000000000 */
[----:B------:R-:W-:Y:S01]  /*02e0*/  FFMA R3, R0, 1.84467440737095516160e+19, RZ ;  /* 0x5f80000000037823 */ /* 0x000fe200000000ff */
[----:B------:R-:W-:Y:S06]  /*02f0*/  BRA `(.L_x_11) ;  /* 0x0000000000887947 */ /* 0x000fec0003800000 */
.L_x_10:
[----:B------:R-:W-:-:S04]  /*0300*/  IADD3 R5, PT, PT, R3, -0xfd, RZ ;  /* 0xffffff0303057810 */ /* 0x000fc80007ffe0ff */
[----:B------:R-:W-:-:S13]  /*0310*/  ISETP.GT.U32.AND P0, PT, R5, 0x1, PT ;  /* 0x000000010500780c */ /* 0x000fda0003f04070 */
[----:B------:R-:W-:Y:S05]  /*0320*/  @P0 BRA `(.L_x_12) ;  /* 0x0000000000780947 */ /* 0x000fea0003800000 */
[----:B------:R-:W-:Y:S01]  /*0330*/  LOP3.LUT R6, R0, 0x7fffff, RZ, 0xc0, !PT ;  /* 0x007fffff00067812 */ /* 0x000fe200078ec0ff */
[----:B------:R-:W-:Y:S02]  /*0340*/  IMAD.MOV.U32 R10, RZ, RZ, 0x3 ;  /* 0x00000003ff0a7424 */ /* 0x000fe400078e00ff */
[----:B------:R-:W-:Y:S01]  /*0350*/  VIADD R3, R3, 0xffffff04 ;  /* 0xffffff0403037836 */ /* 0x000fe20000000000 */
[----:B------:R-:W-:Y:S02]  /*0360*/  LOP3.LUT R6, R6, 0x3f800000, RZ, 0xfc, !PT ;  /* 0x3f80000006067812 */ /* 0x000fe400078efcff */
[----:B------:R-:W-:Y:S02]  /*0370*/  SHF.L.U32 R11, R10, R5, RZ ;  /* 0x000000050a0b7219 */ /* 0x000fe400000006ff */
[----:B------:R-:W0:Y:S02]  /*0380*/  MUFU.RCP R7, R6 ;  /* 0x0000000600077308 */ /* 0x000e240000001000 */
[----:B0-----:R-:W-:-:S04]  /*0390*/  FFMA R8, R6, R7, -1 ;  /* 0xbf80000006087423 */ /* 0x001fc80000000007 */
[----:B------:R-:W-:-:S04]  /*03a0*/  FADD.FTZ R8, -R8, -RZ ;  /* 0x800000ff08087221 */ /* 0x000fc80000010100 */
[CCC-:B------:R-:W-:Y:S01]  /*03b0*/  FFMA.RM R9, R7.reuse, R8.reuse, R7.reuse ;  /* 0x0000000807097223 */ /* 0x1c0fe20000004007 */
[----:B------:R-:W-:-:S04]  /*03c0*/  FFMA.RP R8, R7, R8, R7 ;  /* 0x0000000807087223 */ /* 0x000fc80000008007 */
[C---:B------:R-:W-:Y:S02]  /*03d0*/  LOP3.LUT R7, R9.reuse, 0x7fffff, RZ, 0xc0, !PT ;  /* 0x007fffff09077812 */ /* 0x040fe400078ec0ff */
[----:B------:R-:W-:Y:S02]  /*03e0*/  FSETP.NEU.FTZ.AND P0, PT, R9, R8, PT ;  /* 0x000000080900720b */ /* 0x000fe40003f1d000 */
[----:B------:R-:W-:Y:S02]  /*03f0*/  LOP3.LUT R8, R7, 0x800000, RZ, 0xfc, !PT ;  /* 0x0080000007087812 */ /* 0x000fe400078efcff */
[----:B------:R-:W-:Y:S02]  /*0400*/  SEL R7, RZ, 0xffffffff, !P0 ;  /* 0xffffffffff077807 */ /* 0x000fe40004000000 */
[----:B------:R-:W-:Y:S02]  /*0410*/  LOP3.LUT R6, R11, R8, RZ, 0xc0, !PT ;  /* 0x000000080b067212 */ /* 0x000fe400078ec0ff */
[----:B------:R-:W-:Y:S01]  /*0420*/  SHF.R.U32.HI R3, RZ, R3, R8 ;  /* 0x00000003ff037219 */ /* 0x000fe20000011608 */
[----:B------:R-:W-:Y:S01]  /*0430*/  IMAD.MOV R7, RZ, RZ, -R7 ;  /* 0x000000ffff077224 */ /* 0x000fe200078e0a07 */
[----:B------:R-:W-:-:S04]  /*0440*/  SHF.R.U32.HI R6, RZ, R5, R6 ;  /* 0x00000005ff067219 */ /* 0x000fc80000011606 */
[----:B------:R-:W-:Y:S02]  /*0450*/  LOP3.LUT P1, RZ, R7, R5, R8, 0xf8, !PT ;  /* 0x0000000507ff7212 */ /* 0x000fe4000782f808 */
[C---:B------:R-:W-:Y:S02]  /*0460*/  LOP3.LUT P0, RZ, R6.reuse, 0x1, RZ, 0xc0, !PT ;  /* 0x0000000106ff7812 */ /* 0x040fe4000780c0ff */
[----:B------:R-:W-:-:S04]  /*0470*/  LOP3.LUT P2, RZ, R6, 0x2, RZ, 0xc0, !PT ;  /* 0x0000000206ff7812 */ /* 0x000fc8000784c0ff */
[----:B------:R-:W-:Y:S02]  /*0480*/  PLOP3.LUT P0, PT, P0, P1, P2, 0xe0, 0x0 ;  /* 0x000000000000781c */ /* 0x000fe40000703c20 */
[----:B------:R-:W-:Y:S02]  /*0490*/  LOP3.LUT P1, RZ, R0, 0x7fffff, RZ, 0xc0, !PT ;  /* 0x007fffff00ff7812 */ /* 0x000fe4000782c0ff */
[----:B------:R-:W-:-:S04]  /*04a0*/  SEL R5, RZ, 0x1, !P0 ;  /* 0x00000001ff057807 */ /* 0x000fc80004000000 */
[----:B------:R-:W-:-:S04]  /*04b0*/  IADD3 R5, PT, PT, -R5, RZ, RZ ;  /* 0x000000ff05057210 */ /* 0x000fc80007ffe1ff */
[----:B------:R-:W-:-:S13]  /*04c0*/  ISETP.GE.AND P0, PT, R5, RZ, PT ;  /* 0x000000ff0500720c */ /* 0x000fda0003f06270 */
[----:B------:R-:W-:-:S05]  /*04d0*/  @!P0 VIADD R3, R3, 0x1 ;  /* 0x0000000103038836 */ /* 0x000fca0000000000 */
[----:B------:R-:W-:-:S04]  /*04e0*/  @!P1 SHF.L.U32 R3, R3, 0x1, RZ ;  /* 0x0000000103039819 */ /* 0x000fc800000006ff */
[----:B------:R-:W-:Y:S01]  /*04f0*/  LOP3.LUT R3, R3, 0x80000000, R0, 0xf8, !PT ;  /* 0x8000000003037812 */ /* 0x000fe200078ef800 */
[----:B------:R-:W-:Y:S06]  /*0500*/  BRA `(.L_x_11) ;  /* 0x0000000000047947 */ /* 0x000fec0003800000 */
.L_x_12:
[----:B------:R0:W1:Y:S02]  /*0510*/  MUFU.RCP R3, R0 ;  /* 0x0000000000037308 */ /* 0x0000640000001000 */
.L_x_11:
[----:B------:R-:W-:-:S04]  /*0520*/  IMAD.MOV.U32 R5, RZ, RZ, 0x0 ;  /* 0x00000000ff057424 */ /* 0x000fc800078e00ff */
[----:B0123--:R-:W-:Y:S05]  /*0530*/  RET.REL.NODEC R4 `(_Z18calculateIntensityP6float2Pfi) ;  /* 0xfffffff804b07950 */ /* 0x00ffea0003c3ffff */
.L_x_13:
        /* <DEDUP_REMOVED lines=12> */
.L_x_46:


//--------------------- .text._Z17applyOpticalMasksP6float2PfS1_i --------------------------
	.section	.text._Z17applyOpticalMasksP6float2PfS1_i,"ax",@progbits
	.align	128
        .global         _Z17applyOpticalMasksP6float2PfS1_i
        .type           _Z17applyOpticalMasksP6float2PfS1_i,@function
        .size           _Z17applyOpticalMasksP6float2PfS1_i,(.L_x_50 - _Z17applyOpticalMasksP6float2PfS1_i)
        .other          _Z17applyOpticalMasksP6float2PfS1_i,@"STO_CUDA_ENTRY STV_DEFAULT"
_Z17applyOpticalMasksP6float2PfS1_i:
.text._Z17applyOpticalMasksP6float2PfS1_i:
        /* <DEDUP_REMOVED lines=9> */
[----:B------:R-:W0:Y:S01]  /*0090*/  LDC.64 R4, c[0x0][0x390] ;  /* 0x0000e400ff047b82 */ /* 0x000e220000000a00 */
[----:B------:R-:W1:Y:S07]  /*00a0*/  LDCU.64 UR6, c[0x0][0x358] ;  /* 0x00006b00ff0677ac */ /* 0x000e6e0008000a00 */
[----:B------:R-:W2:Y:S08]  /*00b0*/  LDC.64 R6, c[0x0][0x388] ;  /* 0x0000e200ff067b82 */ /* 0x000eb00000000a00 */
[----:B------:R-:W3:Y:S01]  /*00c0*/  LDC.64 R2, c[0x0][0x380] ;  /* 0x0000e000ff027b82 */ /* 0x000ee20000000a00 */
[----:B0-----:R-:W-:-:S06]  /*00d0*/  IMAD.WIDE R4, R9, 0x4, R4 ;  /* 0x0000000409047825 */ /* 0x001fcc00078e0204 */
[----:B-1----:R-:W4:Y:S01]  /*00e0*/  LDG.E R5, desc[UR6][R4.64] ;  /* 0x0000000604057981 */ /* 0x002f22000c1e1900 */
[----:B--2---:R-:W-:-:S05]  /*00f0*/  IMAD.WIDE R6, R9, 0x4, R6 ;  /* 0x0000000409067825 */ /* 0x004fca00078e0206 */
[----:B------:R-:W2:Y:S01]  /*0100*/  LDG.E R15, desc[UR6][R6.64] ;  /* 0x00000006060f7981 */ /* 0x000ea2000c1e1900 */
[----:B---3--:R-:W-:-:S05]  /*0110*/  IMAD.WIDE R2, R9, 0x8, R2 ;  /* 0x0000000809027825 */ /* 0x008fca00078e0202 */
[----:B------:R-:W2:Y:S01]  /*0120*/  LDG.E R0, desc[UR6][R2.64] ;  /* 0x0000000602007981 */ /* 0x000ea2000c1e1900 */
[----:B------:R-:W-:Y:S01]  /*0130*/  BSSY.RECONVERGENT B0, `(.L_x_14) ;  /* 0x000006c000007945 */ /* 0x000fe20003800200 */
[----:B----4-:R-:W-:-:S04]  /*0140*/  FMUL R8, R5, 0.63661974668502807617 ;  /* 0x3f22f98305087820 */ /* 0x010fc80000400000 */
[----:B------:R-:W0:Y:S01]  /*0150*/  F2I.NTZ R21, R8 ;  /* 0x0000000800157305 */ /* 0x000e220000203100 */
[----:B------:R-:W-:Y:S02]  /*0160*/  FSETP.GE.AND P0, PT, |R5|, 105615, PT ;  /* 0x47ce47800500780b */ /* 0x000fe40003f06200 */
[----:B0-----:R-:W-:-:S05]  /*0170*/  I2FP.F32.S32 R10, R21 ;  /* 0x00000015000a7245 */ /* 0x001fca0000201400 */
[----:B------:R-:W-:-:S04]  /*0180*/  FFMA R9, R10, -1.5707962512969970703, R5 ;  /* 0xbfc90fda0a097823 */ /* 0x000fc80000000005 */
[----:B------:R-:W-:Y:S01]  /*0190*/  FFMA R9, R10, -7.5497894158615963534e-08, R9 ;  /* 0xb3a221680a097823 */ /* 0x000fe20000000009 */
[----:B--2---:R-:W-:-:S03]  /*01a0*/  FMUL R11, R15, R0 ;  /* 0x000000000f0b7220 */ /* 0x004fc60000400000 */
[----:B------:R-:W-:Y:S01]  /*01b0*/  FFMA R10, R10, -5.3903029534742383927e-15, R9 ;  /* 0xa7c234c50a0a7823 */ /* 0x000fe20000000009 */
[----:B------:R-:W-:Y:S01]  /*01c0*/  P2R R0, PR, RZ, 0x1 ;  /* 0x00000001ff007803 */ /* 0x000fe20000000000 */
[----:B------:R-:W-:Y:S02]  /*01d0*/  IMAD.MOV.U32 R12, RZ, RZ, R21 ;  /* 0x000000ffff0c7224 */ /* 0x000fe400078e0015 */
[----:B------:R-:W-:Y:S01]  /*01e0*/  IMAD.MOV.U32 R0, RZ, RZ, R10 ;  /* 0x000000ffff007224 */ /* 0x000fe200078e000a */
[----:B------:R-:W-:Y:S06]  /*01f0*/  @!P0 BRA `(.L_x_15) ;  /* 0x00000004007c8947 */ /* 0x000fec0003800000 */
[----:B------:R-:W-:-:S13]  /*0200*/  FSETP.NEU.AND P0, PT, |R5|, +INF , PT ;  /* 0x7f8000000500780b */ /* 0x000fda0003f0d200 */
[----:B------:R-:W-:Y:S01]  /*0210*/  @!P0 FMUL R0, RZ, R5 ;  /* 0x00000005ff008220 */ /* 0x000fe20000400000 */
[----:B------:R-:W-:Y:S01]  /*0220*/  @!P0 IMAD.MOV.U32 R21, RZ, RZ, RZ ;  /* 0x000000ffff158224 */ /* 0x000fe200078e00ff */
[----:B------:R-:W-:Y:S06]  /*0230*/  @!P0 BRA `(.L_x_15) ;  /* 0x00000004006c8947 */ /* 0x000fec0003800000 */
[----:B------:R-:W-:Y:S01]  /*0240*/  IMAD.SHL.U32 R0, R5, 0x100, RZ ;  /* 0x0000010005007824 */ /* 0x000fe200078e00ff */
[----:B------:R-:W0:Y:S01]  /*0250*/  LDCU.64 UR8, c[0x4][URZ] ;  /* 0x01000000ff0877ac */ /* 0x000e220008000a00 */
[----:B------:R-:W-:Y:S02]  /*0260*/  IMAD.MOV.U32 R21, RZ, RZ, RZ ;  /* 0x000000ffff157224 */ /* 0x000fe400078e00ff */
[----:B------:R-:W-:Y:S01]  /*0270*/  IMAD.MOV.U32 R14, RZ, RZ, RZ ;  /* 0x000000ffff0e7224 */ /* 0x000fe200078e00ff */
[----:B------:R-:W-:Y:S01]  /*0280*/  LOP3.LUT R0, R0, 0x80000000, RZ, 0xfc, !PT ;  /* 0x8000000000007812 */ /* 0x000fe200078efcff */
[----:B------:R-:W-:Y:S01]  /*0290*/  UMOV UR5, URZ ;  /* 0x000000ff00057c82 */ /* 0x000fe20008000000 */
[----:B------:R-:W-:-:S05]  /*02a0*/  UMOV UR4, URZ ;  /* 0x000000ff00047c82 */ /* 0x000fca0008000000 */
.L_x_16:
[----:B0-----:R-:W-:Y:S02]  /*02b0*/  IMAD.U32 R7, RZ, RZ, UR9 ;  /* 0x00000009ff077e24 */ /* 0x001fe4000f8e00ff */
[----:B------:R-:W-:-:S05]  /*02c0*/  IMAD.U32 R6, RZ, RZ, UR8 ;  /* 0x00000008ff067e24 */ /* 0x000fca000f8e00ff */
[----:B------:R-:W2:Y:S01]  /*02d0*/  LDG.E.CONSTANT R7, desc[UR6][R6.64] ;  /* 0x0000000606077981 */ /* 0x000ea2000c1e9900 */
[----:B------:R-:W-:Y:S01]  /*02e0*/  UIADD3 UR4, UPT, UPT, UR4, 0x1, URZ ;  /* 0x0000000104047890 */ /* 0x000fe2000fffe0ff */
[C---:B------:R-:W-:Y:S01]  /*02f0*/  ISETP.EQ.AND P0, PT, R14.reuse, RZ, PT ;  /* 0x000000ff0e00720c */ /* 0x040fe20003f02270 */
[----:B------:R-:W-:Y:S01]  /*0300*/  UIADD3 UR8, UP1, UPT, UR8, 0x4, URZ ;  /* 0x0000000408087890 */ /* 0x000fe2000ff3e0ff */
[C---:B------:R-:W-:Y:S01]  /*0310*/  ISETP.EQ.AND P1, PT, R14.reuse, 0x4, PT ;  /* 0x000000040e00780c */ /* 0x040fe20003f22270 */
[----:B------:R-:W-:Y:S01]  /*0320*/  UISETP.NE.AND UP0, UPT, UR4, 0x6, UPT ;  /* 0x000000060400788c */ /* 0x000fe2000bf05270 */
[C---:B------:R-:W-:Y:S01]  /*0330*/  ISETP.EQ.AND P3, PT, R14.reuse, 0xc, PT ;  /* 0x0000000c0e00780c */ /* 0x040fe20003f62270 */
[----:B------:R-:W-:Y:S01]  /*0340*/  UIADD3.X UR9, UPT, UPT, URZ, UR9, URZ, UP1, !UPT ;  /* 0x00000009ff097290 */ /* 0x000fe20008ffe4ff */
[C---:B------:R-:W-:Y:S02]  /*0350*/  ISETP.EQ.AND P4, PT, R14.reuse, 0x10, PT ;  /* 0x000000100e00780c */ /* 0x040fe40003f82270 */
[----:B------:R-:W-:Y:S01]  /*0360*/  ISETP.EQ.AND P5, PT, R14, 0x14, PT ;  /* 0x000000140e00780c */ /* 0x000fe20003fa2270 */
[----:B--2---:R-:W-:-:S03]  /*0370*/  IMAD.WIDE.U32 R8, R7, R0, RZ ;  /* 0x0000000007087225 */ /* 0x004fc600078e00ff */
[----:B------:R-:W-:-:S04]  /*0380*/  IADD3 R4, P2, PT, R8, R21, RZ ;  /* 0x0000001508047210 */ /* 0x000fc80007f5e0ff */
[----:B------:R-:W-:Y:S01]  /*0390*/  IADD3.X R21, PT, PT, R9, UR5, RZ, P2, !PT ;  /* 0x0000000509157c10 */ /* 0x000fe200097fe4ff */
[--C-:B------:R-:W-:Y:S01]  /*03a0*/  @P1 IMAD.MOV.U32 R16, RZ, RZ, R4.reuse ;  /* 0x000000ffff101224 */ /* 0x100fe200078e0004 */
[C---:B------:R-:W-:Y:S01]  /*03b0*/  ISETP.EQ.AND P2, PT, R14.reuse, 0x8, PT ;  /* 0x000000080e00780c */ /* 0x040fe20003f42270 */
[--C-:B------:R-:W-:Y:S01]  /*03c0*/  @P3 IMAD.MOV.U32 R18, RZ, RZ, R4.reuse ;  /* 0x000000ffff123224 */ /* 0x100fe200078e0004 */
[----:B------:R-:W-:Y:S01]  /*03d0*/  @P0 MOV R13, R4 ;  /* 0x00000004000d0202 */ /* 0x000fe20000000f00 */
[--C-:B------:R-:W-:Y:S02]  /*03e0*/  @P4 IMAD.MOV.U32 R19, RZ, RZ, R4.reuse ;  /* 0x000000ffff134224 */ /* 0x100fe400078e0004 */
[----:B------:R-:W-:Y:S02]  /*03f0*/  @P5 IMAD.MOV.U32 R20, RZ, RZ, R4 ;  /* 0x000000ffff145224 */ /* 0x000fe400078e0004 */
[----:B------:R-:W-:-:S06]  /*0400*/  VIADD R14, R14, 0x4 ;  /* 0x000000040e0e7836 */ /* 0x000fcc0000000000 */
[----:B------:R-:W-:Y:S01]  /*0410*/  @P2 IMAD.MOV.U32 R17, RZ, RZ, R4 ;  /* 0x000000ffff112224 */ /* 0x000fe200078e0004 */
[----:B------:R-:W-:Y:S06]  /*0420*/  BRA.U UP0, `(.L_x_16) ;  /* 0xfffffffd00a07547 */ /* 0x000fec000b83ffff */
[----:B------:R-:W-:Y:S01]  /*0430*/  SHF.R.U32.HI R4, RZ, 0x17, R5 ;  /* 0x00000017ff047819 */ /* 0x000fe20000011605 */
[----:B------:R-:W-:Y:S03]  /*0440*/  BSSY.RECONVERGENT B1, `(.L_x_17) ;  /* 0x0000028000017945 */ /* 0x000fe60003800200 */
[C---:B------:R-:W-:Y:S02]  /*0450*/  LOP3.LUT R0, R4.reuse, 0xe0, RZ, 0xc0, !PT ;  /* 0x000000e004007812 */ /* 0x040fe400078ec0ff */
[----:B------:R-:W-:-:S03]  /*0460*/  LOP3.LUT P6, RZ, R4, 0x1f, RZ, 0xc0, !PT ;  /* 0x0000001f04ff7812 */ /* 0x000fc600078cc0ff */
[----:B------:R-:W-:-:S05]  /*0470*/  VIADD R0, R0, 0xffffff80 ;  /* 0xffffff8000007836 */ /* 0x000fca0000000000 */
[----:B------:R-:W-:-:S04]  /*0480*/  SHF.R.U32.HI R0, RZ, 0x5, R0 ;  /* 0x00000005ff007819 */ /* 0x000fc80000011600 */
[----:B------:R-:W-:-:S04]  /*0490*/  LEA R7, -R0, RZ, 0x2 ;  /* 0x000000ff00077211 */ /* 0x000fc800078e11ff */
[C---:B------:R-:W-:Y:S02]  /*04a0*/  ISETP.EQ.AND P3, PT, R7.reuse, -0x18, PT ;  /* 0xffffffe80700780c */ /* 0x040fe40003f62270 */
[C---:B------:R-:W-:Y:S02]  /*04b0*/  ISETP.EQ.AND P4, PT, R7.reuse, -0x14, PT ;  /* 0xffffffec0700780c */ /* 0x040fe40003f82270 */
[C---:B------:R-:W-:Y:S02]  /*04c0*/  ISETP.EQ.AND P0, PT, R7.reuse, -0x10, PT ;  /* 0xfffffff00700780c */ /* 0x040fe40003f02270 */
[C---:B------:R-:W-:Y:S02]  /*04d0*/  ISETP.EQ.AND P1, PT, R7.reuse, -0xc, PT ;  /* 0xfffffff40700780c */ /* 0x040fe40003f22270 */
[C---:B------:R-:W-:Y:S02]  /*04e0*/  ISETP.EQ.AND P2, PT, R7.reuse, -0x8, PT ;  /* 0xfffffff80700780c */ /* 0x040fe40003f42270 */
[----:B------:R-:W-:-:S03]  /*04f0*/  ISETP.EQ.AND P5, PT, R7, 0x4, PT ;  /* 0x000000040700780c */ /* 0x000fc60003fa2270 */
[--C-:B------:R-:W-:Y:S01]  /*0500*/  @P3 IMAD.MOV.U32 R0, RZ, RZ, R13.reuse ;  /* 0x000000ffff003224 */ /* 0x100fe200078e000d */
[C---:B------:R-:W-:Y:S01]  /*0510*/  ISETP.EQ.AND P3, PT, R7.reuse, -0x4, PT ;  /* 0xfffffffc0700780c */ /* 0x040fe20003f62270 */
[----:B------:R-:W-:Y:S02]  /*0520*/  @P4 IMAD.MOV.U32 R6, RZ, RZ, R13 ;  /* 0x000000ffff064224 */ /* 0x000fe400078e000d */
[--C-:B------:R-:W-:Y:S01]  /*0530*/  @P4 IMAD.MOV.U32 R0, RZ, RZ, R16.reuse ;  /* 0x000000ffff004224 */ /* 0x100fe200078e0010 */
[----:B------:R-:W-:Y:S01]  /*0540*/  ISETP.EQ.AND P4, PT, R7, RZ, PT ;  /* 0x000000ff0700720c */ /* 0x000fe20003f82270 */
[----:B------:R-:W-:Y:S02]  /*0550*/  @P0 IMAD.MOV.U32 R6, RZ, RZ, R16 ;  /* 0x000000ffff060224 */ /* 0x000fe400078e0010 */
[--C-:B------:R-:W-:Y:S02]  /*0560*/  @P0 IMAD.MOV.U32 R0, RZ, RZ, R17.reuse ;  /* 0x000000ffff000224 */ /* 0x100fe400078e0011 */
[----:B------:R-:W-:Y:S01]  /*0570*/  @P1 IMAD.MOV.U32 R6, RZ, RZ, R17 ;  /* 0x000000ffff061224 */ /* 0x000fe200078e0011 */
[----:B------:R-:W-:Y:S01]  /*0580*/  @P2 MOV R6, R18 ;  /* 0x0000001200062202 */ /* 0x000fe20000000f00 */
[----:B------:R-:W-:-:S02]  /*0590*/  @P1 IMAD.MOV.U32 R0, RZ, RZ, R18 ;  /* 0x000000ffff001224 */ /* 0x000fc400078e0012 */
[--C-:B------:R-:W-:Y:S02]  /*05a0*/  @P2 IMAD.MOV.U32 R0, RZ, RZ, R19.reuse ;  /* 0x000000ffff002224 */ /* 0x100fe400078e0013 */
[----:B------:R-:W-:Y:S02]  /*05b0*/  @P3 IMAD.MOV.U32 R6, RZ, RZ, R19 ;  /* 0x000000ffff063224 */ /* 0x000fe400078e0013 */
[--C-:B------:R-:W-:Y:S02]  /*05c0*/  @P3 IMAD.MOV.U32 R0, RZ, RZ, R20.reuse ;  /* 0x000000ffff003224 */ /* 0x100fe400078e0014 */
[----:B------:R-:W-:Y:S02]  /*05d0*/  @P4 IMAD.MOV.U32 R6, RZ, RZ, R20 ;  /* 0x000000ffff064224 */ /* 0x000fe400078e0014 */
[--C-:B------:R-:W-:Y:S02]  /*05e0*/  @P4 IMAD.MOV.U32 R0, RZ, RZ, R21.reuse ;  /* 0x000000ffff004224 */ /* 0x100fe400078e0015 */
[----:B------:R-:W-:Y:S01]  /*05f0*/  @P5 IMAD.MOV.U32 R6, RZ, RZ, R21 ;  /* 0x000000ffff065224 */ /* 0x000fe200078e0015 */
[----:B------:R-:W-:Y:S06]  /*0600*/  @!P6 BRA `(.L_x_18) ;  /* 0x00000000002ce947 */ /* 0x000fec0003800000 */
[----:B------:R-:W-:Y:S01]  /*0610*/  @P0 IMAD.MOV.U32 R8, RZ, RZ, R13 ;  /* 0x000000ffff080224 */ /* 0x000fe200078e000d */
[----:B------:R-:W-:Y:S02]  /*0620*/  ISETP.EQ.AND P0, PT, R7, 0x8, PT ;  /* 0x000000080700780c */ /* 0x000fe40003f02270 */
[----:B------:R-:W-:Y:S01]  /*0630*/  @P1 MOV R8, R16 ;  /* 0x0000001000081202 */ /* 0x000fe20000000f00 */
[----:B------:R-:W-:Y:S01]  /*0640*/  @P2 IMAD.MOV.U32 R8, RZ, RZ, R17 ;  /* 0x000000ffff082224 */ /* 0x000fe200078e0011 */
[----:B------:R-:W-:Y:S01]  /*0650*/  LOP3.LUT R7, R4, 0x1f, RZ, 0xc0, !PT ;  /* 0x0000001f04077812 */ /* 0x000fe200078ec0ff */
[----:B------:R-:W-:Y:S02]  /*0660*/  @P3 IMAD.MOV.U32 R8, RZ, RZ, R18 ;  /* 0x000000ffff083224 */ /* 0x000fe400078e0012 */
[----:B------:R-:W-:Y:S01]  /*0670*/  @P4 IMAD.MOV.U32 R8, RZ, RZ, R19 ;  /* 0x000000ffff084224 */ /* 0x000fe200078e0013 */
[----:B------:R-:W-:Y:S01]  /*0680*/  SHF.L.W.U32.HI R0, R6, R7, R0 ;  /* 0x0000000706007219 */ /* 0x000fe20000010e00 */
[----:B------:R-:W-:-:S04]  /*0690*/  @P5 IMAD.MOV.U32 R8, RZ, RZ, R20 ;  /* 0x000000ffff085224 */ /* 0x000fc800078e0014 */
[----:B------:R-:W-:-:S05]  /*06a0*/  @P0 IMAD.MOV.U32 R8, RZ, RZ, R21 ;  /* 0x000000ffff080224 */ /* 0x000fca00078e0015 */
[----:B------:R-:W-:-:S07]  /*06b0*/  SHF.L.W.U32.HI R6, R8, R7, R6 ;  /* 0x0000000708067219 */ /* 0x000fce0000010e06 */
.L_x_18:
[----:B------:R-:W-:Y:S05]  /*06c0*/  BSYNC.RECONVERGENT B1 ;  /* 0x0000000000017941 */ /* 0x000fea0003800200 */
.L_x_17:
[C-C-:B------:R-:W-:Y:S01]  /*06d0*/  SHF.L.W.U32.HI R21, R6.reuse, 0x2, R0.reuse ;  /* 0x0000000206157819 */ /* 0x140fe20000010e00 */
[----:B------:R-:W-:Y:S01]  /*06e0*/  IMAD.SHL.U32 R6, R6, 0x4, RZ ;  /* 0x0000000406067824 */ /* 0x000fe200078e00ff */
[----:B------:R-:W-:Y:S01]  /*06f0*/  UMOV UR4, 0x54442d19 ;  /* 0x54442d1900047882 */ /* 0x000fe20000000000 */
[----:B------:R-:W-:Y:S01]  /*0700*/  UMOV UR5, 0x3bf921fb ;  /* 0x3bf921fb00057882 */ /* 0x000fe20000000000 */
[----:B------:R-:W-:Y:S02]  /*0710*/  SHF.R.S32.HI R4, RZ, 0x1f, R21 ;  /* 0x0000001fff047819 */ /* 0x000fe40000011415 */
[----:B------:R-:W-:Y:S02]  /*0720*/  SHF.R.U32.HI R0, RZ, 0x1e, R0 ;  /* 0x0000001eff007819 */ /* 0x000fe40000011600 */
[C---:B------:R-:W-:Y:S02]  /*0730*/  LOP3.LUT R6, R4.reuse, R6, RZ, 0x3c, !PT ;  /* 0x0000000604067212 */ /* 0x040fe400078e3cff */
[----:B------:R-:W-:-:S02]  /*0740*/  LOP3.LUT R7, R4, R21, RZ, 0x3c, !PT ;  /* 0x0000001504077212 */ /* 0x000fc400078e3cff */
[----:B------:R-:W-:Y:S02]  /*0750*/  ISETP.GE.AND P0, PT, R5, RZ, PT ;  /* 0x000000ff0500720c */ /* 0x000fe40003f06270 */
[C---:B------:R-:W-:Y:S02]  /*0760*/  LOP3.LUT R4, R21.reuse, R5, RZ, 0x3c, !PT ;  /* 0x0000000515047212 */ /* 0x040fe400078e3cff */
[----:B------:R-:W0:Y:S01]  /*0770*/  I2F.F64.S64 R6, R6 ;  /* 0x0000000600067312 */ /* 0x000e220000301c00 */
[----:B------:R-:W-:Y:S02]  /*0780*/  LEA.HI R21, R21, R0, RZ, 0x1 ;  /* 0x0000000015157211 */ /* 0x000fe400078f08ff */
[----:B------:R-:W-:-:S03]  /*0790*/  ISETP.GE.AND P1, PT, R4, RZ, PT ;  /* 0x000000ff0400720c */ /* 0x000fc60003f26270 */
[----:B------:R-:W-:-:S05]  /*07a0*/  IMAD.MOV R0, RZ, RZ, -R21 ;  /* 0x000000ffff007224 */ /* 0x000fca00078e0a15 */
[----:B------:R-:W-:Y:S01]  /*07b0*/  @!P0 MOV R21, R0 ;  /* 0x0000000000158202 */ /* 0x000fe20000000f00 */
[----:B0-----:R-:W-:-:S10]  /*07c0*/  DMUL R8, R6, UR4 ;  /* 0x0000000406087c28 */ /* 0x001fd40008000000 */
[----:B------:R-:W0:Y:S02]  /*07d0*/  F2F.F32.F64 R8, R8 ;  /* 0x0000000800087310 */ /* 0x000e240000301000 */
[----:B0-----:R-:W-:-:S07]  /*07e0*/  FSEL R0, -R8, R8, !P1 ;  /* 0x0000000808007208 */ /* 0x001fce0004800100 */
.L_x_15:
[----:B------:R-:W-:Y:S05]  /*07f0*/  BSYNC.RECONVERGENT B0 ;  /* 0x0000000000007941 */ /* 0x000fea0003800200 */
.L_x_14:
[----:B------:R-:W2:Y:S01]  /*0800*/  LDG.E R6, desc[UR6][R2.64+0x4] ;  /* 0x0000040602067981 */ /* 0x000ea2000c1e1900 */
[----:B------:R-:W-:Y:S02]  /*0810*/  IMAD.MOV.U32 R14, RZ, RZ, 0x37cbac00 ;  /* 0x37cbac00ff0e7424 */ /* 0x000fe400078e00ff */
[----:B------:R-:W-:Y:S01]  /*0820*/  FMUL R7, R0, R0 ;  /* 0x0000000000077220 */ /* 0x000fe20000400000 */
[----:B------:R-:W-:Y:S01]  /*0830*/  LOP3.LUT R4, R21, 0x1, RZ, 0xc0, !PT ;  /* 0x0000000115047812 */ /* 0x000fe200078ec0ff */
[----:B------:R-:W-:Y:S01]  /*0840*/  IMAD.MOV.U32 R22, RZ, RZ, 0x3c0885e4 ;  /* 0x3c0885e4ff167424 */ /* 0x000fe200078e00ff */
[----:B------:R-:W-:Y:S01]  /*0850*/  FSETP.GE.AND P2, PT, |R5|, 105615, PT ;  /* 0x47ce47800500780b */ /* 0x000fe20003f46200 */
[----:B------:R-:W-:Y:S01]  /*0860*/  FFMA R8, R7, R14, -0.0013887860113754868507 ;  /* 0xbab607ed07087423 */ /* 0x000fe2000000000e */
[----:B------:R-:W-:Y:S01]  /*0870*/  ISETP.NE.U32.AND P0, PT, R4, 0x1, PT ;  /* 0x000000010400780c */ /* 0x000fe20003f05070 */
[----:B------:R-:W-:Y:S01]  /*0880*/  IMAD.MOV.U32 R9, RZ, RZ, 0x3e2aaaa8 ;  /* 0x3e2aaaa8ff097424 */ /* 0x000fe200078e00ff */
[----:B------:R-:W-:Y:S01]  /*0890*/  BSSY.RECONVERGENT B0, `(.L_x_19) ;  /* 0x000006f000007945 */ /* 0x000fe20003800200 */
[----:B------:R-:W-:Y:S01]  /*08a0*/  VIADD R4, R21, 0x1 ;  /* 0x0000000115047836 */ /* 0x000fe20000000000 */
[----:B------:R-:W-:-:S02]  /*08b0*/  FSEL R8, R8, -0.00019574658654164522886, P0 ;  /* 0xb94d415308087808 */ /* 0x000fc40000000000 */
[----:B------:R-:W-:Y:S02]  /*08c0*/  FSEL R22, R22, 0.041666727513074874878, !P0 ;  /* 0x3d2aaabb16167808 */ /* 0x000fe40004000000 */
[----:B------:R-:W-:Y:S02]  /*08d0*/  FSEL R9, -R9, -0.4999999701976776123, !P0 ;  /* 0xbeffffff09097808 */ /* 0x000fe40004000100 */
[----:B------:R-:W-:Y:S01]  /*08e0*/  LOP3.LUT P1, RZ, R4, 0x2, RZ, 0xc0, !PT ;  /* 0x0000000204ff7812 */ /* 0x000fe2000782c0ff */
[----:B------:R-:W-:Y:S01]  /*08f0*/  FFMA R8, R7, R8, R22 ;  /* 0x0000000807087223 */ /* 0x000fe20000000016 */
[----:B------:R-:W-:-:S03]  /*0900*/  FSEL R0, R0, 1, !P0 ;  /* 0x3f80000000007808 */ /* 0x000fc60004000000 */
[C---:B------:R-:W-:Y:S02]  /*0910*/  FFMA R8, R7.reuse, R8, R9 ;  /* 0x0000000807087223 */ /* 0x040fe40000000009 */
[----:B------:R-:W-:-:S04]  /*0920*/  FFMA R7, R7, R0, RZ ;  /* 0x0000000007077223 */ /* 0x000fc800000000ff */
[----:B------:R-:W-:Y:S01]  /*0930*/  FFMA R4, R7, R8, R0 ;  /* 0x0000000807047223 */ /* 0x000fe20000000000 */
[----:B------:R-:W-:-:S03]  /*0940*/  IMAD.MOV.U32 R0, RZ, RZ, R12 ;  /* 0x000000ffff007224 */ /* 0x000fc600078e000c */
[----:B------:R-:W-:Y:S01]  /*0950*/  @P1 FADD R4, RZ, -R4 ;  /* 0x80000004ff041221 */ /* 0x000fe20000000000 */
[----:B--2---:R-:W-:Y:S01]  /*0960*/  FMUL R15, R15, R6 ;  /* 0x000000060f0f7220 */ /* 0x004fe20000400000 */
[----:B------:R-:W-:Y:S01]  /*0970*/  IMAD.MOV.U32 R6, RZ, RZ, R10 ;  /* 0x000000ffff067224 */ /* 0x000fe200078e000a */
[----:B------:R-:W-:Y:S06]  /*0980*/  @!P2 BRA `(.L_x_20) ;  /* 0x00000004007ca947 */ /* 0x000fec0003800000 */
[----:B------:R-:W-:-:S13]  /*0990*/  FSETP.NEU.AND P0, PT, |R5|, +INF , PT ;  /* 0x7f8000000500780b */ /* 0x000fda0003f0d200 */
[----:B------:R-:W-:Y:S01]  /*09a0*/  @!P0 FMUL R6, RZ, R5 ;  /* 0x00000005ff068220 */ /* 0x000fe20000400000 */
[----:B------:R-:W-:Y:S01]  /*09b0*/  @!P0 IMAD.MOV.U32 R0, RZ, RZ, RZ ;  /* 0x000000ffff008224 */ /* 0x000fe200078e00ff */
[----:B------:R-:W-:Y:S06]  /*09c0*/  @!P0 BRA `(.L_x_20) ;  /* 0x00000004006c8947 */ /* 0x000fec0003800000 */
[----:B------:R-:W-:Y:S01]  /*09d0*/  SHF.L.U32 R0, R5, 0x8, RZ ;  /* 0x0000000805007819 */ /* 0x000fe200000006ff */
[----:B------:R-:W-:Y:S01]  /*09e0*/  IMAD.MOV.U32 R21, RZ, RZ, RZ ;  /* 0x000000ffff157224 */ /* 0x000fe200078e00ff */
[----:B------:R-:W0:Y:S01]  /*09f0*/  LDCU.64 UR8, c[0x4][URZ] ;  /* 0x01000000ff0877ac */ /* 0x000e220008000a00 */
[----:B------:R-:W-:Y:S01]  /*0a00*/  IMAD.MOV.U32 R22, RZ, RZ, RZ ;  /* 0x000000ffff167224 */ /* 0x000fe200078e00ff */
[----:B------:R-:W-:Y:S01]  /*0a10*/  LOP3.LUT R23, R0, 0x80000000, RZ, 0xfc, !PT ;  /* 0x8000000000177812 */ /* 0x000fe200078efcff */
[----:B------:R-:W-:Y:S01]  /*0a20*/  UMOV UR5, URZ ;  /* 0x000000ff00057c82 */ /* 0x000fe20008000000 */
[----:B------:R-:W-:-:S05]  /*0a30*/  UMOV UR4, URZ ;  /* 0x000000ff00047c82 */ /* 0x000fca0008000000 */
.L_x_21:
        /* <DEDUP_REMOVED lines=29> */
[----:B------:R-:W-:-:S05]  /*0c10*/  SHF.R.U32.HI R0, RZ, 0x5, R0 ;  /* 0x00000005ff007819 */ /* 0x000fca0000011600 */
[----:B------:R-:W-:-:S05]  /*0c20*/  IMAD.U32 R9, R0, -0x4, RZ ;  /* 0xfffffffc00097824 */ /* 0x000fca00078e00ff */
        /* <DEDUP_REMOVED lines=8> */
[----:B------:R-:W-:Y:S01]  /*0cb0*/  @P4 IMAD.MOV.U32 R6, RZ, RZ, R13 ;  /* 0x000000ffff064224 */ /* 0x000fe200078e000d */
[----:B------:R-:W-:Y:S01]  /*0cc0*/  @P4 MOV R0, R16 ;  /* 0x0000001000004202 */ /* 0x000fe20000000f00 */
[----:B------:R-:W-:Y:S01]  /*0cd0*/  @P0 IMAD.MOV.U32 R6, RZ, RZ, R16 ;  /* 0x000000ffff060224 */ /* 0x000fe200078e0010 */
[----:B------:R-:W-:Y:S01]  /*0ce0*/  ISETP.EQ.AND P4, PT, R9, RZ, PT ;  /* 0x000000ff0900720c */ /* 0x000fe20003f82270 */
[--C-:B------:R-:W-:Y:S02]  /*0cf0*/  @P0 IMAD.MOV.U32 R0, RZ, RZ, R17.reuse ;  /* 0x000000ffff000224 */ /* 0x100fe400078e0011 */
[----:B------:R-:W-:Y:S02]  /*0d00*/  @P1 IMAD.MOV.U32 R6, RZ, RZ, R17 ;  /* 0x000000ffff061224 */ /* 0x000fe400078e0011 */
[----:B------:R-:W-:-:S02]  /*0d10*/  @P1 IMAD.MOV.U32 R0, RZ, RZ, R18 ;  /* 0x000000ffff001224 */ /* 0x000fc400078e0012 */
[----:B------:R-:W-:Y:S02]  /*0d20*/  @P2 IMAD.MOV.U32 R6, RZ, RZ, R18 ;  /* 0x000000ffff062224 */ /* 0x000fe400078e0012 */
[--C-:B------:R-:W-:Y:S01]  /*0d30*/  @P2 IMAD.MOV.U32 R0, RZ, RZ, R19.reuse ;  /* 0x000000ffff002224 */ /* 0x100fe200078e0013 */
[----:B------:R-:W-:Y:S01]  /*0d40*/  @P3 MOV R0, R20 ;  /* 0x0000001400003202 */ /* 0x000fe20000000f00 */
[----:B------:R-:W-:Y:S02]  /*0d50*/  @P3 IMAD.MOV.U32 R6, RZ, RZ, R19 ;  /* 0x000000ffff063224 */ /* 0x000fe400078e0013 */
[----:B------:R-:W-:Y:S02]  /*0d60*/  @P4 IMAD.MOV.U32 R6, RZ, RZ, R20 ;  /* 0x000000ffff064224 */ /* 0x000fe400078e0014 */
[--C-:B------:R-:W-:Y:S02]  /*0d70*/  @P4 IMAD.MOV.U32 R0, RZ, RZ, R21.reuse ;  /* 0x000000ffff004224 */ /* 0x100fe400078e0015 */
[----:B------:R-:W-:Y:S01]  /*0d80*/  @P5 IMAD.MOV.U32 R6, RZ, RZ, R21 ;  /* 0x000000ffff065224 */ /* 0x000fe200078e0015 */
[----:B------:R-:W-:Y:S06]  /*0d90*/  @!P6 BRA `(.L_x_23) ;  /* 0x00000000002ce947 */ /* 0x000fec0003800000 */
[----:B------:R-:W-:Y:S01]  /*0da0*/  @P0 IMAD.MOV.U32 R7, RZ, RZ, R13 ;  /* 0x000000ffff070224 */ /* 0x000fe200078e000d */
[----:B------:R-:W-:Y:S01]  /*0db0*/  ISETP.EQ.AND P0, PT, R9, 0x8, PT ;  /* 0x000000080900780c */ /* 0x000fe20003f02270 */
[----:B------:R-:W-:Y:S01]  /*0dc0*/  @P1 IMAD.MOV.U32 R7, RZ, RZ, R16 ;  /* 0x000000ffff071224 */ /* 0x000fe200078e0010 */
[----:B------:R-:W-:Y:S01]  /*0dd0*/  LOP3.LUT R9, R8, 0x1f, RZ, 0xc0, !PT ;  /* 0x0000001f08097812 */ /* 0x000fe200078ec0ff */
[----:B------:R-:W-:Y:S02]  /*0de0*/  @P2 IMAD.MOV.U32 R7, RZ, RZ, R17 ;  /* 0x000000ffff072224 */ /* 0x000fe400078e0011 */
[----:B------:R-:W-:Y:S01]  /*0df0*/  @P3 IMAD.MOV.U32 R7, RZ, RZ, R18 ;  /* 0x000000ffff073224 */ /* 0x000fe200078e0012 */
[----:B------:R-:W-:Y:S01]  /*0e00*/  @P4 MOV R7, R19 ;  /* 0x0000001300074202 */ /* 0x000fe20000000f00 */
[----:B------:R-:W-:Y:S01]  /*0e10*/  @P5 IMAD.MOV.U32 R7, RZ, RZ, R20 ;  /* 0x000000ffff075224 */ /* 0x000fe200078e0014 */
[----:B------:R-:W-:-:S05]  /*0e20*/  SHF.L.W.U32.HI R0, R6, R9, R0 ;  /* 0x0000000906007219 */ /* 0x000fca0000010e00 */
[----:B------:R-:W-:-:S05]  /*0e30*/  @P0 IMAD.MOV.U32 R7, RZ, RZ, R21 ;  /* 0x000000ffff070224 */ /* 0x000fca00078e0015 */
[----:B------:R-:W-:-:S07]  /*0e40*/  SHF.L.W.U32.HI R6, R7, R9, R6 ;  /* 0x0000000907067219 */ /* 0x000fce0000010e06 */
.L_x_23:
[----:B------:R-:W-:Y:S05]  /*0e50*/  BSYNC.RECONVERGENT B1 ;  /* 0x0000000000017941 */ /* 0x000fea0003800200 */
.L_x_22:
[C---:B------:R-:W-:Y:S01]  /*0e60*/  SHF.L.W.U32.HI R21, R6.reuse, 0x2, R0 ;  /* 0x0000000206157819 */ /* 0x040fe20000010e00 */
[----:B------:R-:W-:Y:S01]  /*0e70*/  IMAD.SHL.U32 R6, R6, 0x4, RZ ;  /* 0x0000000406067824 */ /* 0x000fe200078e00ff */
[----:B------:R-:W-:Y:S01]  /*0e80*/  UMOV UR4, 0x54442d19 ;  /* 0x54442d1900047882 */ /* 0x000fe20000000000 */
[----:B------:R-:W-:Y:S01]  /*0e90*/  UMOV UR5, 0x3bf921fb ;  /* 0x3bf921fb00057882 */ /* 0x000fe20000000000 */
[----:B------:R-:W-:Y:S02]  /*0ea0*/  SHF.R.S32.HI R7, RZ, 0x1f, R21 ;  /* 0x0000001fff077819 */ /* 0x000fe40000011415 */
[----:B------:R-:W-:Y:S02]  /*0eb0*/  ISETP.GE.AND P1, PT, R5, RZ, PT ;  /* 0x000000ff0500720c */ /* 0x000fe40003f26270 */
[C---:B------:R-:W-:Y:S02]  /*0ec0*/  LOP3.LUT R6, R7.reuse, R6, RZ, 0x3c, !PT ;  /* 0x0000000607067212 */ /* 0x040fe400078e3cff */
[----:B------:R-:W-:-:S02]  /*0ed0*/  LOP3.LUT R7, R7, R21, RZ, 0x3c, !PT ;  /* 0x0000001507077212 */ /* 0x000fc400078e3cff */
[----:B------:R-:W-:Y:S02]  /*0ee0*/  SHF.R.U32.HI R0, RZ, 0x1e, R0 ;  /* 0x0000001eff007819 */ /* 0x000fe40000011600 */
[C---:B------:R-:W-:Y:S02]  /*0ef0*/  LOP3.LUT R22, R21.reuse, R5, RZ, 0x3c, !PT ;  /* 0x0000000515167212 */ /* 0x040fe400078e3cff */
[----:B------:R-:W0:Y:S01]  /*0f00*/  I2F.F64.S64 R6, R6 ;  /* 0x0000000600067312 */ /* 0x000e220000301c00 */
[----:B------:R-:W-:Y:S02]  /*0f10*/  LEA.HI R0, R21, R0, RZ, 0x1 ;  /* 0x0000000015007211 */ /* 0x000fe400078f08ff */
[----:B------:R-:W-:-:S03]  /*0f20*/  ISETP.GE.AND P0, PT, R22, RZ, PT ;  /* 0x000000ff1600720c */ /* 0x000fc60003f06270 */
[----:B------:R-:W-:-:S04]  /*0f30*/  IMAD.MOV R21, RZ, RZ, -R0 ;  /* 0x000000ffff157224 */ /* 0x000fc800078e0a00 */
[----:B------:R-:W-:Y:S01]  /*0f40*/  @!P1 IMAD.MOV.U32 R0, RZ, RZ, R21 ;  /* 0x000000ffff009224 */ /* 0x000fe200078e0015 */
[----:B0-----:R-:W-:-:S10]  /*0f50*/  DMUL R8, R6, UR4 ;  /* 0x0000000406087c28 */ /* 0x001fd40008000000 */
[----:B------:R-:W0:Y:S02]  /*0f60*/  F2F.F32.F64 R8, R8 ;  /* 0x0000000800087310 */ /* 0x000e240000301000 */
[----:B0-----:R-:W-:-:S07]  /*0f70*/  FSEL R6, -R8, R8, !P0 ;  /* 0x0000000808067208 */ /* 0x001fce0004000100 */
.L_x_20:
[----:B------:R-:W-:Y:S05]  /*0f80*/  BSYNC.RECONVERGENT B0 ;  /* 0x0000000000007941 */ /* 0x000fea0003800200 */
.L_x_19:
[----:B------:R-:W-:Y:S01]  /*0f90*/  FMUL R7, R6, R6 ;  /* 0x0000000606077220 */ /* 0x000fe20000400000 */
[C---:B------:R-:W-:Y:S01]  /*0fa0*/  LOP3.LUT R9, R0.reuse, 0x1, RZ, 0xc0, !PT ;  /* 0x0000000100097812 */ /* 0x040fe200078ec0ff */
[----:B------:R-:W-:Y:S01]  /*0fb0*/  IMAD.MOV.U32 R22, RZ, RZ, 0x3d2aaabb ;  /* 0x3d2aaabbff167424 */ /* 0x000fe200078e00ff */
[----:B------:R-:W-:Y:S01]  /*0fc0*/  LOP3.LUT P1, RZ, R0, 0x2, RZ, 0xc0, !PT ;  /* 0x0000000200ff7812 */ /* 0x000fe2000782c0ff */
[----:B------:R-:W-:Y:S01]  /*0fd0*/  FFMA R8, R7, R14, -0.0013887860113754868507 ;  /* 0xbab607ed07087423 */ /* 0x000fe2000000000e */
[----:B------:R-:W-:Y:S01]  /*0fe0*/  ISETP.NE.U32.AND P0, PT, R9, 0x1, PT ;  /* 0x000000010900780c */ /* 0x000fe20003f05070 */
[----:B------:R-:W-:Y:S01]  /*0ff0*/  IMAD.MOV.U32 R21, RZ, RZ, 0x3effffff ;  /* 0x3effffffff157424 */ /* 0x000fe200078e00ff */
[----:B------:R-:W-:Y:S01]  /*1000*/  FSETP.GE.AND P2, PT, |R5|, 105615, PT ;  /* 0x47ce47800500780b */ /* 0x000fe20003f46200 */
[----:B------:R-:W-:Y:S01]  /*1010*/  BSSY.RECONVERGENT B0, `(.L_x_24) ;  /* 0x000006d000007945 */ /* 0x000fe20003800200 */
[----:B------:R-:W-:Y:S02]  /*1020*/  FSEL R8, R8, -0.00019574658654164522886, !P0 ;  /* 0xb94d415308087808 */ /* 0x000fe40004000000 */
[----:B------:R-:W-:-:S02]  /*1030*/  FSEL R22, R22, 0.0083327032625675201416, !P0 ;  /* 0x3c0885e416167808 */ /* 0x000fc40004000000 */
[----:B------:R-:W-:Y:S01]  /*1040*/  FSEL R0, R6, 1, P0 ;  /* 0x3f80000006007808 */ /* 0x000fe20000000000 */
[----:B------:R-:W-:Y:S01]  /*1050*/  IMAD.MOV.U32 R6, RZ, RZ, R10 ;  /* 0x000000ffff067224 */ /* 0x000fe200078e000a */
[----:B------:R-:W-:Y:S01]  /*1060*/  FSEL R23, -R21, -0.16666662693023681641, !P0 ;  /* 0xbe2aaaa815177808 */ /* 0x000fe20004000100 */
[C---:B------:R-:W-:Y:S01]  /*1070*/  FFMA R8, R7.reuse, R8, R22 ;  /* 0x0000000807087223 */ /* 0x040fe20000000016 */
[----:B------:R-:W-:Y:S01]  /*1080*/  MOV R22, R12 ;  /* 0x0000000c00167202 */ /* 0x000fe20000000f00 */
[C---:B------:R-:W-:Y:S02]  /*1090*/  FFMA R9, R7.reuse, R0, RZ ;  /* 0x0000000007097223 */ /* 0x040fe400000000ff */
[----:B------:R-:W-:-:S04]  /*10a0*/  FFMA R8, R7, R8, R23 ;  /* 0x0000000807087223 */ /* 0x000fc80000000017 */
[----:B------:R-:W-:-:S04]  /*10b0*/  FFMA R0, R9, R8, R0 ;  /* 0x0000000809007223 */ /* 0x000fc80000000000 */
[----:B------:R-:W-:-:S04]  /*10c0*/  @P1 FADD R0, RZ, -R0 ;  /* 0x80000000ff001221 */ /* 0x000fc80000000000 */
[----:B------:R-:W-:-:S04]  /*10d0*/  FMUL R0, R15, R0 ;  /* 0x000000000f007220 */ /* 0x000fc80000400000 */
[----:B------:R-:W-:Y:S01]  /*10e0*/  FFMA R4, R11, R4, -R0 ;  /* 0x000000040b047223 */ /* 0x000fe20000000800 */
[----:B------:R-:W-:Y:S06]  /*10f0*/  @!P2 BRA `(.L_x_25) ;  /* 0x000000040078a947 */ /* 0x000fec0003800000 */
[----:B------:R-:W-:-:S13]  /*1100*/  FSETP.NEU.AND P0, PT, |R5|, +INF , PT ;  /* 0x7f8000000500780b */ /* 0x000fda0003f0d200 */
[----:B------:R-:W-:Y:S01]  /*1110*/  @!P0 FMUL R6, RZ, R5 ;  /* 0x00000005ff068220 */ /* 0x000fe20000400000 */
[----:B------:R-:W-:Y:S01]  /*1120*/  @!P0 IMAD.MOV.U32 R22, RZ, RZ, RZ ;  /* 0x000000ffff168224 */ /* 0x000fe200078e00ff */
[----:B------:R-:W-:Y:S06]  /*1130*/  @!P0 BRA `(.L_x_25) ;  /* 0x0000000400688947 */ /* 0x000fec0003800000 */
[----:B------:R-:W-:Y:S01]  /*1140*/  IMAD.SHL.U32 R0, R5, 0x100, RZ ;  /* 0x0000010005007824 */ /* 0x000fe200078e00ff */
[----:B------:R-:W-:Y:S01]  /*1150*/  CS2R R22, SRZ ;  /* 0x0000000000167805 */ /* 0x000fe2000001ff00 */
[----:B------:R-:W0:Y:S03]  /*1160*/  LDCU.64 UR8, c[0x4][URZ] ;  /* 0x01000000ff0877ac */ /* 0x000e260008000a00 */
[----:B------:R-:W-:Y:S01]  /*1170*/  LOP3.LUT R25, R0, 0x80000000, RZ, 0xfc, !PT ;  /* 0x8000000000197812 */ /* 0x000fe200078efcff */
[----:B------:R-:W-:Y:S01]  /*1180*/  UMOV UR5, URZ ;  /* 0x000000ff00057c82 */ /* 0x000fe20008000000 */
[----:B------:R-:W-:-:S05]  /*1190*/  UMOV UR4, URZ ;  /* 0x000000ff00047c82 */ /* 0x000fca0008000000 */
.L_x_26:
        /* <DEDUP_REMOVED lines=17> */
[--C-:B------:R-:W-:Y:S02]  /*12b0*/  @P1 IMAD.MOV.U32 R16, RZ, RZ, R0.reuse ;  /* 0x000000ffff101224 */ /* 0x100fe400078e0000 */
[--C-:B------:R-:W-:Y:S02]  /*12c0*/  @P3 IMAD.MOV.U32 R18, RZ, RZ, R0.reuse ;  /* 0x000000ffff123224 */ /* 0x100fe400078e0000 */
[--C-:B------:R-:W-:Y:S02]  /*12d0*/  @P4 IMAD.MOV.U32 R19, RZ, RZ, R0.reuse ;  /* 0x000000ffff134224 */ /* 0x100fe400078e0000 */
[----:B------:R-:W-:Y:S02]  /*12e0*/  @P5 IMAD.MOV.U32 R20, RZ, RZ, R0 ;  /* 0x000000ffff145224 */ /* 0x000fe400078e0000 */
[----:B------:R-:W-:-:S04]  /*12f0*/  VIADD R22, R22, 0x4 ;  /* 0x0000000416167836 */ /* 0x000fc80000000000 */
[----:B------:R-:W-:Y:S01]  /*1300*/  @P2 MOV R17, R0 ;  /* 0x0000000000112202 */ /* 0x000fe20000000f00 */
        /* <DEDUP_REMOVED lines=14> */
[----:B------:R-:W-:Y:S01]  /*13f0*/  @P3 IMAD.MOV.U32 R0, RZ, RZ, R13 ;  /* 0x000000ffff003224 */ /* 0x000fe200078e000d */
[C---:B------:R-:W-:Y:S01]  /*1400*/  ISETP.EQ.AND P3, PT, R9.reuse, -0x4, PT ;  /* 0xfffffffc0900780c */ /* 0x040fe20003f62270 */
[--C-:B------:R-:W-:Y:S01]  /*1410*/  @P4 IMAD.MOV.U32 R0, RZ, RZ, R16.reuse ;  /* 0x000000ffff004224 */ /* 0x100fe200078e0010 */
[----:B------:R-:W-:Y:S01]  /*1420*/  @P4 MOV R6, R13 ;  /* 0x0000000d00064202 */ /* 0x000fe20000000f00 */
[----:B------:R-:W-:Y:S01]  /*1430*/  @P0 IMAD.MOV.U32 R6, RZ, RZ, R16 ;  /* 0x000000ffff060224 */ /* 0x000fe200078e0010 */
[----:B------:R-:W-:Y:S01]  /*1440*/  ISETP.EQ.AND P4, PT, R9, RZ, PT ;  /* 0x000000ff0900720c */ /* 0x000fe20003f82270 */
[--C-:B------:R-:W-:Y:S02]  /*1450*/  @P0 IMAD.MOV.U32 R0, RZ, RZ, R17.reuse ;  /* 0x000000ffff000224 */ /* 0x100fe400078e0011 */
[----:B------:R-:W-:Y:S02]  /*1460*/  @P1 IMAD.MOV.U32 R6, RZ, RZ, R17 ;  /* 0x000000ffff061224 */ /* 0x000fe400078e0011 */
[----:B------:R-:W-:-:S02]  /*1470*/  @P1 IMAD.MOV.U32 R0, RZ, RZ, R18 ;  /* 0x000000ffff001224 */ /* 0x000fc400078e0012 */
[----:B------:R-:W-:Y:S02]  /*1480*/  @P2 IMAD.MOV.U32 R6, RZ, RZ, R18 ;  /* 0x000000ffff062224 */ /* 0x000fe400078e0012 */
[----:B------:R-:W-:Y:S01]  /*1490*/  @P2 IMAD.MOV.U32 R0, RZ, RZ, R19 ;  /* 0x000000ffff002224 */ /* 0x000fe200078e0013 */
[----:B------:R-:W-:Y:S01]  /*14a0*/  @P3 MOV R6, R19 ;  /* 0x0000001300063202 */ /* 0x000fe20000000f00 */
[--C-:B------:R-:W-:Y:S02]  /*14b0*/  @P3 IMAD.MOV.U32 R0, RZ, RZ, R20.reuse ;  /* 0x000000ffff003224 */ /* 0x100fe400078e0014 */
        /* <DEDUP_REMOVED lines=8> */
[----:B------:R-:W-:Y:S01]  /*1540*/  @P2 IMAD.MOV.U32 R7, RZ, RZ, R17 ;  /* 0x000000ffff072224 */ /* 0x000fe200078e0011 */
[----:B------:R-:W-:Y:S01]  /*1550*/  @P3 MOV R7, R18 ;  /* 0x0000001200073202 */ /* 0x000fe20000000f00 */
[----:B------:R-:W-:Y:S01]  /*1560*/  @P4 IMAD.MOV.U32 R7, RZ, RZ, R19 ;  /* 0x000000ffff074224 */ /* 0x000fe200078e0013 */
[----:B------:R-:W-:Y:S01]  /*1570*/  SHF.L.W.U32.HI R0, R6, R9, R0 ;  /* 0x0000000906007219 */ /* 0x000fe20000010e00 */
[----:B------:R-:W-:-:S06]  /*1580*/  @P5 IMAD.MOV.U32 R7, RZ, RZ, R20 ;  /* 0x000000ffff075224 */ /* 0x000fcc00078e0014 */
[----:B------:R-:W-:-:S05]  /*1590*/  @P0 IMAD.MOV.U32 R7, RZ, RZ, R23 ;  /* 0x000000ffff070224 */ /* 0x000fca00078e0017 */
[----:B------:R-:W-:-:S07]  /*15a0*/  SHF.L.W.U32.HI R6, R7, R9, R6 ;  /* 0x0000000907067219 */ /* 0x000fce0000010e06 */
.L_x_28:
[----:B------:R-:W-:Y:S05]  /*15b0*/  BSYNC.RECONVERGENT B1 ;  /* 0x0000000000017941 */ /* 0x000fea0003800200 */
.L_x_27:
        /* <DEDUP_REMOVED lines=18> */
.L_x_25:
[----:B------:R-:W-:Y:S05]  /*16e0*/  BSYNC.RECONVERGENT B0 ;  /* 0x0000000000007941 */ /* 0x000fea0003800200 */
.L_x_24:
[----:B------:R-:W-:Y:S01]  /*16f0*/  FMUL R7, R6, R6 ;  /* 0x0000000606077220 */ /* 0x000fe20000400000 */
[C---:B------:R-:W-:Y:S01]  /*1700*/  LOP3.LUT R8, R22.reuse, 0x1, RZ, 0xc0, !PT ;  /* 0x0000000116087812 */ /* 0x040fe200078ec0ff */
[----:B------:R-:W-:Y:S01]  /*1710*/  IMAD.MOV.U32 R24, RZ, RZ, 0x3d2aaabb ;  /* 0x3d2aaabbff187424 */ /* 0x000fe200078e00ff */
[----:B------:R-:W-:Y:S01]  /*1720*/  LOP3.LUT P1, RZ, R22, 0x2, RZ, 0xc0, !PT ;  /* 0x0000000216ff7812 */ /* 0x000fe2000782c0ff */
[----:B------:R-:W-:Y:S01]  /*1730*/  FFMA R0, R7, R14, -0.0013887860113754868507 ;  /* 0xbab607ed07007423 */ /* 0x000fe2000000000e */
[----:B------:R-:W-:Y:S01]  /*1740*/  ISETP.NE.U32.AND P0, PT, R8, 0x1, PT ;  /* 0x000000010800780c */ /* 0x000fe20003f05070 */
[----:B------:R-:W-:Y:S01]  /*1750*/  BSSY.RECONVERGENT B0, `(.L_x_29) ;  /* 0x000006b000007945 */ /* 0x000fe20003800200 */
[----:B------:R-:W-:Y:S02]  /*1760*/  FSETP.GE.AND P2, PT, |R5|, 105615, PT ;  /* 0x47ce47800500780b */ /* 0x000fe40003f46200 */
[----:B------:R-:W-:Y:S02]  /*1770*/  FSEL R8, R0, -0.00019574658654164522886, !P0 ;  /* 0xb94d415300087808 */ /* 0x000fe40004000000 */
[----:B------:R-:W-:-:S02]  /*1780*/  FSEL R24, R24, 0.0083327032625675201416, !P0 ;  /* 0x3c0885e418187808 */ /* 0x000fc40004000000 */
[----:B------:R-:W-:Y:S02]  /*1790*/  FSEL R0, R6, 1, P0 ;  /* 0x3f80000006007808 */ /* 0x000fe40000000000 */
[----:B------:R-:W-:Y:S01]  /*17a0*/  FSEL R21, -R21, -0.16666662693023681641, !P0 ;  /* 0xbe2aaaa815157808 */ /* 0x000fe20004000100 */
[C---:B------:R-:W-:Y:S02]  /*17b0*/  FFMA R8, R7.reuse, R8, R24 ;  /* 0x0000000807087223 */ /* 0x040fe40000000018 */
[C---:B------:R-:W-:Y:S02]  /*17c0*/  FFMA R9, R7.reuse, R0, RZ ;  /* 0x0000000007097223 */ /* 0x040fe400000000ff */
[----:B------:R-:W-:-:S04]  /*17d0*/  FFMA R8, R7, R8, R21 ;  /* 0x0000000807087223 */ /* 0x000fc80000000015 */
[----:B------:R-:W-:-:S04]  /*17e0*/  FFMA R0, R9, R8, R0 ;  /* 0x0000000809007223 */ /* 0x000fc80000000000 */
[----:B------:R-:W-:-:S04]  /*17f0*/  @P1 FADD R0, RZ, -R0 ;  /* 0x80000000ff001221 */ /* 0x000fc80000000000 */
[----:B------:R-:W-:Y:S01]  /*1800*/  FMUL R6, R11, R0 ;  /* 0x000000000b067220 */ /* 0x000fe20000400000 */
[----:B------:R-:W-:Y:S06]  /*1810*/  @!P2 BRA `(.L_x_30) ;  /* 0x000000040078a947 */ /* 0x000fec0003800000 */
[----:B------:R-:W-:-:S13]  /*1820*/  FSETP.NEU.AND P0, PT, |R5|, +INF , PT ;  /* 0x7f8000000500780b */ /* 0x000fda0003f0d200 */
[----:B------:R-:W-:Y:S01]  /*1830*/  @!P0 FMUL R10, RZ, R5 ;  /* 0x00000005ff0a8220 */ /* 0x000fe20000400000 */
[----:B------:R-:W-:Y:S01]  /*1840*/  @!P0 MOV R12, RZ ;  /* 0x000000ff000c8202 */ /* 0x000fe20000000f00 */
        /* <DEDUP_REMOVED lines=8> */
.L_x_31:
        /* <DEDUP_REMOVED lines=11> */
[----:B------:R-:W-:-:S02]  /*1980*/  ISETP.EQ.AND P4, PT, R12, 0x10, PT ;  /* 0x000000100c00780c */ /* 0x000fc40003f82270 */
[C---:B------:R-:W-:Y:S01]  /*1990*/  ISETP.EQ.AND P5, PT, R12.reuse, 0x14, PT ;  /* 0x000000140c00780c */ /* 0x040fe20003fa2270 */
[----:B------:R-:W-:Y:S02]  /*19a0*/  VIADD R12, R12, 0x4 ;  /* 0x000000040c0c7836 */ /* 0x000fe40000000000 */
[----:B--2---:R-:W-:-:S03]  /*19b0*/  IMAD.WIDE.U32 R8, R8, R21, RZ ;  /* 0x0000001508087225 */ /* 0x004fc600078e00ff */
[----:B------:R-:W-:-:S04]  /*19c0*/  IADD3 R0, P6, PT, R8, R7, RZ ;  /* 0x0000000708007210 */ /* 0x000fc80007fde0ff */
[----:B------:R-:W-:Y:S01]  /*19d0*/  IADD3.X R7, PT, PT, R9, UR5, RZ, P6, !PT ;  /* 0x0000000509077c10 */ /* 0x000fe2000b7fe4ff */
[--C-:B------:R-:W-:Y:S01]  /*19e0*/  @P0 IMAD.MOV.U32 R13, RZ, RZ, R0.reuse ;  /* 0x000000ffff0d0224 */ /* 0x100fe200078e0000 */
[----:B------:R-:W-:Y:S01]  /*19f0*/  @P1 MOV R16, R0 ;  /* 0x0000000000101202 */ /* 0x000fe20000000f00 */
[--C-:B------:R-:W-:Y:S02]  /*1a00*/  @P2 IMAD.MOV.U32 R17, RZ, RZ, R0.reuse ;  /* 0x000000ffff112224 */ /* 0x100fe400078e0000 */
[--C-:B------:R-:W-:Y:S02]  /*1a10*/  @P3 IMAD.MOV.U32 R18, RZ, RZ, R0.reuse ;  /* 0x000000ffff123224 */ /* 0x100fe400078e0000 */
[--C-:B------:R-:W-:Y:S02]  /*1a20*/  @P4 IMAD.MOV.U32 R19, RZ, RZ, R0.reuse ;  /* 0x000000ffff134224 */ /* 0x100fe400078e0000 */
        /* <DEDUP_REMOVED lines=14> */
[----:B------:R-:W-:-:S03]  /*1b10*/  ISETP.EQ.AND P5, PT, R10, RZ, PT ;  /* 0x000000ff0a00720c */ /* 0x000fc60003fa2270 */
[--C-:B------:R-:W-:Y:S01]  /*1b20*/  @P3 IMAD.MOV.U32 R0, RZ, RZ, R13.reuse ;  /* 0x000000ffff003224 */ /* 0x100fe200078e000d */
[C---:B------:R-:W-:Y:S01]  /*1b30*/  ISETP.EQ.AND P3, PT, R10.reuse, -0x4, PT ;  /* 0xfffffffc0a00780c */ /* 0x040fe20003f62270 */
[----:B------:R-:W-:Y:S02]  /*1b40*/  @P4 IMAD.MOV.U32 R8, RZ, RZ, R13 ;  /* 0x000000ffff084224 */ /* 0x000fe400078e000d */
[--C-:B------:R-:W-:Y:S01]  /*1b50*/  @P4 IMAD.MOV.U32 R0, RZ, RZ, R16.reuse ;  /* 0x000000ffff004224 */ /* 0x100fe200078e0010 */
[----:B------:R-:W-:Y:S01]  /*1b60*/  ISETP.EQ.AND P4, PT, R10, 0x4, PT ;  /* 0x000000040a00780c */ /* 0x000fe20003f82270 */
[----:B------:R-:W-:Y:S02]  /*1b70*/  @P2 IMAD.MOV.U32 R8, RZ, RZ, R16 ;  /* 0x000000ffff082224 */ /* 0x000fe400078e0010 */
[--C-:B------:R-:W-:Y:S01]  /*1b80*/  @P2 IMAD.MOV.U32 R0, RZ, RZ, R17.reuse ;  /* 0x000000ffff002224 */ /* 0x100fe200078e0011 */
[----:B------:R-:W-:Y:S01]  /*1b90*/  @P1 MOV R0, R18 ;  /* 0x0000001200001202 */ /* 0x000fe20000000f00 */
[----:B------:R-:W-:-:S02]  /*1ba0*/  @P1 IMAD.MOV.U32 R8, RZ, RZ, R17 ;  /* 0x000000ffff081224 */ /* 0x000fc400078e0011 */
[----:B------:R-:W-:Y:S02]  /*1bb0*/  @P0 IMAD.MOV.U32 R8, RZ, RZ, R18 ;  /* 0x000000ffff080224 */ /* 0x000fe400078e0012 */
[--C-:B------:R-:W-:Y:S02]  /*1bc0*/  @P0 IMAD.MOV.U32 R0, RZ, RZ, R19.reuse ;  /* 0x000000ffff000224 */ /* 0x100fe400078e0013 */
[----:B------:R-:W-:Y:S02]  /*1bd0*/  @P3 IMAD.MOV.U32 R8, RZ, RZ, R19 ;  /* 0x000000ffff083224 */ /* 0x000fe400078e0013 */
[--C-:B------:R-:W-:Y:S02]  /*1be0*/  @P3 IMAD.MOV.U32 R0, RZ, RZ, R20.reuse ;  /* 0x000000ffff003224 */ /* 0x100fe400078e0014 */
[----:B------:R-:W-:Y:S01]  /*1bf0*/  @P5 IMAD.MOV.U32 R8, RZ, RZ, R20 ;  /* 0x000000ffff085224 */ /* 0x000fe200078e0014 */
[----:B------:R-:W-:Y:S01]  /*1c00*/  @P4 MOV R8, R7 ;  /* 0x0000000700084202 */ /* 0x000fe20000000f00 */
[----:B------:R-:W-:Y:S01]  /*1c10*/  @P5 IMAD.MOV.U32 R0, RZ, RZ, R7 ;  /* 0x000000ffff005224 */ /* 0x000fe200078e0007 */
[----:B------:R-:W-:Y:S06]  /*1c20*/  @!P6 BRA `(.L_x_33) ;  /* 0x000000000028e947 */ /* 0x000fec0003800000 */
[----:B------:R-:W-:Y:S01]  /*1c30*/  @P1 IMAD.MOV.U32 R13, RZ, RZ, R16 ;  /* 0x000000ffff0d1224 */ /* 0x000fe200078e0010 */
[----:B------:R-:W-:Y:S01]  /*1c40*/  LOP3.LUT R9, R9, 0x1f, RZ, 0xc0, !PT ;  /* 0x0000001f09097812 */ /* 0x000fe200078ec0ff */
[----:B------:R-:W-:Y:S01]  /*1c50*/  @P0 IMAD.MOV.U32 R13, RZ, RZ, R17 ;  /* 0x000000ffff0d0224 */ /* 0x000fe200078e0011 */
[----:B------:R-:W-:Y:S01]  /*1c60*/  ISETP.EQ.AND P0, PT, R10, 0x8, PT ;  /* 0x000000080a00780c */ /* 0x000fe20003f02270 */
[----:B------:R-:W-:Y:S01]  /*1c70*/  @P3 IMAD.MOV.U32 R13, RZ, RZ, R18 ;  /* 0x000000ffff0d3224 */ /* 0x000fe200078e0012 */
[----:B------:R-:W-:Y:S01]  /*1c80*/  SHF.L.W.U32.HI R0, R8, R9, R0 ;  /* 0x0000000908007219 */ /* 0x000fe20000010e00 */
[----:B------:R-:W-:Y:S02]  /*1c90*/  @P5 IMAD.MOV.U32 R13, RZ, RZ, R19 ;  /* 0x000000ffff0d5224 */ /* 0x000fe400078e0013 */
[----:B------:R-:W-:-:S08]  /*1ca0*/  @P4 IMAD.MOV.U32 R13, RZ, RZ, R20 ;  /* 0x000000ffff0d4224 */ /* 0x000fd000078e0014 */
[----:B------:R-:W-:-:S05]  /*1cb0*/  @P0 IMAD.MOV.U32 R13, RZ, RZ, R7 ;  /* 0x000000ffff0d0224 */ /* 0x000fca00078e0007 */
[----:B------:R-:W-:-:S07]  /*1cc0*/  SHF.L.W.U32.HI R8, R13, R9, R8 ;  /* 0x000000090d087219 */ /* 0x000fce0000010e08 */
.L_x_33:
[----:B------:R-:W-:Y:S05]  /*1cd0*/  BSYNC.RECONVERGENT B1 ;  /* 0x0000000000017941 */ /* 0x000fea0003800200 */
.L_x_32:
[C---:B------:R-:W-:Y:S01]  /*1ce0*/  SHF.L.W.U32.HI R12, R8.reuse, 0x2, R0 ;  /* 0x00000002080c7819 */ /* 0x040fe20000010e00 */
[----:B------:R-:W-:Y:S01]  /*1cf0*/  UMOV UR4, 0x54442d19 ;  /* 0x54442d1900047882 */ /* 0x000fe20000000000 */
[----:B------:R-:W-:Y:S01]  /*1d00*/  SHF.L.U32 R8, R8, 0x2, RZ ;  /* 0x0000000208087819 */ /* 0x000fe200000006ff */
[----:B------:R-:W-:Y:S01]  /*1d10*/  UMOV UR5, 0x3bf921fb ;  /* 0x3bf921fb00057882 */ /* 0x000fe20000000000 */
[----:B------:R-:W-:Y:S02]  /*1d20*/  SHF.R.S32.HI R7, RZ, 0x1f, R12 ;  /* 0x0000001fff077819 */ /* 0x000fe4000001140c */
[----:B------:R-:W-:Y:S02]  /*1d30*/  ISETP.GE.AND P1, PT, R5, RZ, PT ;  /* 0x000000ff0500720c */ /* 0x000fe40003f26270 */
[C---:B------:R-:W-:Y:S02]  /*1d40*/  LOP3.LUT R10, R7.reuse, R8, RZ, 0x3c, !PT ;  /* 0x00000008070a7212 */ /* 0x040fe400078e3cff */
[----:B------:R-:W-:-:S02]  /*1d50*/  LOP3.LUT R11, R7, R12, RZ, 0x3c, !PT ;  /* 0x0000000c070b7212 */ /* 0x000fc400078e3cff */
[----:B------:R-:W-:Y:S02]  /*1d60*/  SHF.R.U32.HI R0, RZ, 0x1e, R0 ;  /* 0x0000001eff007819 */ /* 0x000fe40000011600 */
[----:B------:R-:W0:Y:S01]  /*1d70*/  I2F.F64.S64 R8, R10 ;  /* 0x0000000a00087312 */ /* 0x000e220000301c00 */
[C---:B------:R-:W-:Y:S02]  /*1d80*/  LOP3.LUT R5, R12.reuse, R5, RZ, 0x3c, !PT ;  /* 0x000000050c057212 */ /* 0x040fe400078e3cff */
[----:B------:R-:W-:Y:S02]  /*1d90*/  LEA.HI R12, R12, R0, RZ, 0x1 ;  /* 0x000000000c0c7211 */ /* 0x000fe400078f08ff */
[----:B------:R-:W-:-:S03]  /*1da0*/  ISETP.GE.AND P0, PT, R5, RZ, PT ;  /* 0x000000ff0500720c */ /* 0x000fc60003f06270 */
[----:B------:R-:W-:-:S04]  /*1db0*/  IMAD.MOV R0, RZ, RZ, -R12 ;  /* 0x000000ffff007224 */ /* 0x000fc800078e0a0c */
[----:B------:R-:W-:Y:S01]  /*1dc0*/  @!P1 IMAD.MOV.U32 R12, RZ, RZ, R0 ;  /* 0x000000ffff0c9224 */ /* 0x000fe200078e0000 */
[----:B0-----:R-:W-:-:S10]  /*1dd0*/  DMUL R8, R8, UR4 ;  /* 0x0000000408087c28 */ /* 0x001fd40008000000 */
[----:B------:R-:W0:Y:S02]  /*1de0*/  F2F.F32.F64 R8, R8 ;  /* 0x0000000800087310 */ /* 0x000e240000301000 */
[----:B0-----:R-:W-:-:S07]  /*1df0*/  FSEL R10, -R8, R8, !P0 ;  /* 0x00000008080a7208 */ /* 0x001fce0004000100 */
.L_x_30:
[----:B------:R-:W-:Y:S05]  /*1e00*/  BSYNC.RECONVERGENT B0 ;  /* 0x0000000000007941 */ /* 0x000fea0003800200 */
.L_x_29:
[----:B------:R-:W-:Y:S01]  /*1e10*/  FMUL R5, R10, R10 ;  /* 0x0000000a0a057220 */ /* 0x000fe20000400000 */
[----:B------:R-:W-:Y:S01]  /*1e20*/  LOP3.LUT R0, R12, 0x1, RZ, 0xc0, !PT ;  /* 0x000000010c007812 */ /* 0x000fe200078ec0ff */
[----:B------:R-:W-:Y:S02]  /*1e30*/  IMAD.MOV.U32 R8, RZ, RZ, 0x3c0885e4 ;  /* 0x3c0885e4ff087424 */ /* 0x000fe400078e00ff */
[----:B------:R-:W-:Y:S01]  /*1e40*/  FFMA R14, R5, R14, -0.0013887860113754868507 ;  /* 0xbab607ed050e7423 */ /* 0x000fe2000000000e */
[----:B------:R-:W-:Y:S01]  /*1e50*/  ISETP.NE.U32.AND P0, PT, R0, 0x1, PT ;  /* 0x000000010000780c */ /* 0x000fe20003f05070 */
[----:B------:R-:W-:Y:S02]  /*1e60*/  VIADD R12, R12, 0x1 ;  /* 0x000000010c0c7836 */ /* 0x000fe40000000000 */
[----:B------:R-:W-:Y:S01]  /*1e70*/  IMAD.MOV.U32 R9, RZ, RZ, 0x3e2aaaa8 ;  /* 0x3e2aaaa8ff097424 */ /* 0x000fe200078e00ff */
[----:B------:R-:W-:Y:S02]  /*1e80*/  FSEL R14, R14, -0.00019574658654164522886, P0 ;  /* 0xb94d41530e0e7808 */ /* 0x000fe40000000000 */
[----:B------:R-:W-:-:S02]  /*1e90*/  FSEL R8, R8, 0.041666727513074874878, !P0 ;  /* 0x3d2aaabb08087808 */ /* 0x000fc40004000000 */
[----:B------:R-:W-:Y:S02]  /*1ea0*/  LOP3.LUT P1, RZ, R12, 0x2, RZ, 0xc0, !PT ;  /* 0x000000020cff7812 */ /* 0x000fe4000782c0ff */
[----:B------:R-:W-:Y:S01]  /*1eb0*/  FSEL R0, R10, 1, !P0 ;  /* 0x3f8000000a007808 */ /* 0x000fe20004000000 */
[----:B------:R-:W-:Y:S01]  /*1ec0*/  FFMA R8, R5, R14, R8 ;  /* 0x0000000e05087223 */ /* 0x000fe20000000008 */
[----:B------:R-:W-:-:S03]  /*1ed0*/  FSEL R9, -R9, -0.4999999701976776123, !P0 ;  /* 0xbeffffff09097808 */ /* 0x000fc60004000100 */
[C---:B------:R-:W-:Y:S02]  /*1ee0*/  FFMA R7, R5.reuse, R0, RZ ;  /* 0x0000000005077223 */ /* 0x040fe400000000ff */
[----:B------:R-:W-:-:S04]  /*1ef0*/  FFMA R8, R5, R8, R9 ;  /* 0x0000000805087223 */ /* 0x000fc80000000009 */
[----:B------:R-:W-:-:S04]  /*1f00*/  FFMA R0, R7, R8, R0 ;  /* 0x0000000807007223 */ /* 0x000fc80000000000 */
[----:B------:R-:W-:-:S04]  /*1f10*/  @P1 FADD R0, RZ, -R0 ;  /* 0x80000000ff001221 */ /* 0x000fc80000000000 */
[----:B------:R-:W-:-:S05]  /*1f20*/  FFMA R5, R15, R0, R6 ;  /* 0x000000000f057223 */ /* 0x000fca0000000006 */
[----:B------:R-:W-:Y:S01]  /*1f30*/  STG.E.64 desc[UR6][R2.64], R4 ;  /* 0x0000000402007986 */ /* 0x000fe2000c101b06 */
[----:B------:R-:W-:Y:S05]  /*1f40*/  EXIT ;  /* 0x000000000000794d */ /* 0x000fea0003800000 */
.L_x_34:
        /* <DEDUP_REMOVED lines=11> */
.L_x_50:


//--------------------- .text._Z20encodeToComplexFieldPfP6float2ii --------------------------
	.section	.text._Z20encodeToComplexFieldPfP6float2ii,"ax",@progbits
	.align	128
        .global         _Z20encodeToComplexFieldPfP6float2ii
        .type           _Z20encodeToComplexFieldPfP6float2ii,@function
        .size           _Z20encodeToComplexFieldPfP6float2ii,(.L_x_51 - _Z20encodeToComplexFieldPfP6float2ii)
        .other          _Z20encodeToComplexFieldPfP6float2ii,@"STO_CUDA_ENTRY STV_DEFAULT"
_Z20encodeToComplexFieldPfP6float2ii:
.text._Z20encodeToComplexFieldPfP6float2ii:
        /* <DEDUP_REMOVED lines=9> */
[----:B------:R-:W0:Y:S01]  /*0090*/  LDC R6, c[0x0][0x390] ;  /* 0x0000e400ff067b82 */ /* 0x000e220000000800 */
[----:B------:R-:W-:Y:S01]  /*00a0*/  ISETP.GE.AND P2, PT, R11, RZ, PT ;  /* 0x000000ff0b00720c */ /* 0x000fe20003f46270 */
[----:B------:R-:W1:Y:S01]  /*00b0*/  LDCU.64 UR6, c[0x0][0x358] ;  /* 0x00006b00ff0677ac */ /* 0x000e620008000a00 */
[----:B0-----:R-:W-:-:S04]  /*00c0*/  IABS R5, R6 ;  /* 0x0000000600057213 */ /* 0x001fc80000000000 */
[----:B------:R-:W0:Y:S08]  /*00d0*/  I2F.RP R0, R5 ;  /* 0x0000000500007306 */ /* 0x000e300000209400 */
[----:B0-----:R-:W0:Y:S02]  /*00e0*/  MUFU.RCP R0, R0 ;  /* 0x0000000000007308 */ /* 0x001e240000001000 */
[----:B0-----:R-:W-:-:S06]  /*00f0*/  VIADD R2, R0, 0xffffffe ;  /* 0x0ffffffe00027836 */ /* 0x001fcc0000000000 */
[----:B------:R0:W2:Y:S02]  /*0100*/  F2I.FTZ.U32.TRUNC.NTZ R3, R2 ;  /* 0x0000000200037305 */ /* 0x0000a4000021f000 */
[----:B0-----:R-:W-:Y:S02]  /*0110*/  IMAD.MOV.U32 R2, RZ, RZ, RZ ;  /* 0x000000ffff027224 */ /* 0x001fe400078e00ff */
[----:B--2---:R-:W-:-:S04]  /*0120*/  IMAD.MOV R4, RZ, RZ, -R3 ;  /* 0x000000ffff047224 */ /* 0x004fc800078e0a03 */
[----:B------:R-:W-:Y:S01]  /*0130*/  IMAD R7, R4, R5, RZ ;  /* 0x0000000504077224 */ /* 0x000fe200078e02ff */
[----:B------:R-:W-:-:S03]  /*0140*/  IABS R4, R11 ;  /* 0x0000000b00047213 */ /* 0x000fc60000000000 */
[----:B------:R-:W-:-:S06]  /*0150*/  IMAD.HI.U32 R3, R3, R7, R2 ;  /* 0x0000000703037227 */ /* 0x000fcc00078e0002 */
[----:B------:R-:W-:-:S04]  /*0160*/  IMAD.HI.U32 R3, R3, R4, RZ ;  /* 0x0000000403037227 */ /* 0x000fc800078e00ff */
[----:B------:R-:W-:-:S04]  /*0170*/  IMAD.MOV R3, RZ, RZ, -R3 ;  /* 0x000000ffff037224 */ /* 0x000fc800078e0a03 */
[C---:B------:R-:W-:Y:S02]  /*0180*/  IMAD R0, R5.reuse, R3, R4 ;  /* 0x0000000305007224 */ /* 0x040fe400078e0204 */
[----:B------:R-:W0:Y:S03]  /*0190*/  LDC.64 R2, c[0x0][0x380] ;  /* 0x0000e000ff027b82 */ /* 0x000e260000000a00 */
[----:B------:R-:W-:-:S13]  /*01a0*/  ISETP.GT.U32.AND P0, PT, R5, R0, PT ;  /* 0x000000000500720c */ /* 0x000fda0003f04070 */
[----:B------:R-:W-:Y:S01]  /*01b0*/  @!P0 IMAD.IADD R0, R0, 0x1, -R5 ;  /* 0x0000000100008824 */ /* 0x000fe200078e0a05 */
[----:B------:R-:W-:-:S04]  /*01c0*/  ISETP.NE.AND P0, PT, R6, RZ, PT ;  /* 0x000000ff0600720c */ /* 0x000fc80003f05270 */
[----:B------:R-:W-:-:S13]  /*01d0*/  ISETP.GT.U32.AND P1, PT, R5, R0, PT ;  /* 0x000000000500720c */ /* 0x000fda0003f24070 */
[----:B------:R-:W-:-:S05]  /*01e0*/  @!P1 IMAD.IADD R0, R0, 0x1, -R5 ;  /* 0x0000000100009824 */ /* 0x000fca00078e0a05 */
[----:B------:R-:W-:Y:S02]  /*01f0*/  @!P2 IADD3 R0, PT, PT, -R0, RZ, RZ ;  /* 0x000000ff0000a210 */ /* 0x000fe40007ffe1ff */
[----:B------:R-:W-:-:S05]  /*0200*/  @!P0 LOP3.LUT R0, RZ, R6, RZ, 0x33, !PT ;  /* 0x00000006ff008212 */ /* 0x000fca00078e33ff */
[----:B0-----:R-:W-:-:S05]  /*0210*/  IMAD.WIDE R2, R0, 0x4, R2 ;  /* 0x0000000400027825 */ /* 0x001fca00078e0202 */
[----:B-1----:R0:W5:Y:S01]  /*0220*/  LDG.E R6, desc[UR6][R2.64] ;  /* 0x0000000602067981 */ /* 0x002162000c1e1900 */
[----:B------:R-:W-:Y:S01]  /*0230*/  I2FP.F32.S32 R7, R11 ;  /* 0x0000000b00077245 */ /* 0x000fe20000201400 */
[----:B------:R-:W-:Y:S04]  /*0240*/  BSSY.RECONVERGENT B0, `(.L_x_35) ;  /* 0x000006d000007945 */ /* 0x000fe80003800200 */
[----:B------:R-:W-:-:S04]  /*0250*/  FMUL R7, R7, 0.10000000149011611938 ;  /* 0x3dcccccd07077820 */ /* 0x000fc80000400000 */
[C---:B------:R-:W-:Y:S01]  /*0260*/  FMUL R0, R7.reuse, 0.63661974668502807617 ;  /* 0x3f22f98307007820 */ /* 0x040fe20000400000 */
[----:B------:R-:W-:-:S04]  /*0270*/  FSETP.GE.AND P3, PT, |R7|, 105615, PT ;  /* 0x47ce47800700780b */ /* 0x000fc80003f66200 */
[----:B------:R-:W-:Y:S01]  /*0280*/  P2R R4, PR, RZ, 0x8 ;  /* 0x00000008ff047803 */ /* 0x000fe20000000000 */
[----:B------:R-:W1:Y:S02]  /*0290*/  F2I.NTZ R0, R0 ;  /* 0x0000000000007305 */ /* 0x000e640000203100 */
[----:B-1----:R-:W-:Y:S01]  /*02a0*/  I2FP.F32.S32 R8, R0 ;  /* 0x0000000000087245 */ /* 0x002fe20000201400 */
[----:B------:R-:W-:-:S04]  /*02b0*/  IMAD.MOV.U32 R9, RZ, RZ, R0 ;  /* 0x000000ffff097224 */ /* 0x000fc800078e0000 */
[----:B------:R-:W-:-:S04]  /*02c0*/  FFMA R5, R8, -1.5707962512969970703, R7 ;  /* 0xbfc90fda08057823 */ /* 0x000fc80000000007 */
[----:B------:R-:W-:-:S04]  /*02d0*/  FFMA R5, R8, -7.5497894158615963534e-08, R5 ;  /* 0xb3a2216808057823 */ /* 0x000fc80000000005 */
[----:B------:R-:W-:-:S04]  /*02e0*/  FFMA R8, R8, -5.3903029534742383927e-15, R5 ;  /* 0xa7c234c508087823 */ /* 0x000fc80000000005 */
[----:B------:R-:W-:Y:S01]  /*02f0*/  IMAD.MOV.U32 R15, RZ, RZ, R8 ;  /* 0x000000ffff0f7224 */ /* 0x000fe200078e0008 */
[----:B0-----:R-:W-:Y:S06]  /*0300*/  @!P3 BRA `(.L_x_36) ;  /* 0x000000040080b947 */ /* 0x001fec0003800000 */
        /* <DEDUP_REMOVED lines=11> */
.L_x_37:
[----:B0-----:R-:W-:Y:S01]  /*03c0*/  IMAD.U32 R5, RZ, RZ, UR9 ;  /* 0x00000009ff057e24 */ /* 0x001fe2000f8e00ff */
[----:B------:R-:W-:-:S05]  /*03d0*/  MOV R4, UR8 ;  /* 0x0000000800047c02 */ /* 0x000fca0008000f00 */
        /* <DEDUP_REMOVED lines=16> */
[----:B------:R-:W-:Y:S01]  /*04e0*/  @P5 MOV R14, R12 ;  /* 0x0000000c000e5202 */ /* 0x000fe20000000f00 */
[--C-:B------:R-:W-:Y:S02]  /*04f0*/  @P3 IMAD.MOV.U32 R18, RZ, RZ, R12.reuse ;  /* 0x000000ffff123224 */ /* 0x100fe400078e000c */
[----:B------:R-:W-:Y:S02]  /*0500*/  @P4 IMAD.MOV.U32 R19, RZ, RZ, R12 ;  /* 0x000000ffff134224 */ /* 0x000fe400078e000c */
[----:B------:R-:W-:-:S05]  /*0510*/  VIADD R20, R20, 0x4 ;  /* 0x0000000414147836 */ /* 0x000fca0000000000 */
        /* <DEDUP_REMOVED lines=18> */
[----:B------:R-:W-:Y:S01]  /*0640*/  @P4 IMAD.MOV.U32 R0, RZ, RZ, R16 ;  /* 0x000000ffff004224 */ /* 0x000fe200078e0010 */
[----:B------:R-:W-:Y:S01]  /*0650*/  ISETP.EQ.AND P4, PT, R20, RZ, PT ;  /* 0x000000ff1400720c */ /* 0x000fe20003f82270 */
[--C-:B------:R-:W-:Y:S01]  /*0660*/  @P0 IMAD.MOV.U32 R0, RZ, RZ, R17.reuse ;  /* 0x000000ffff000224 */ /* 0x100fe200078e0011 */
[----:B------:R-:W-:Y:S01]  /*0670*/  @P0 MOV R5, R16 ;  /* 0x0000001000050202 */ /* 0x000fe20000000f00 */
[----:B------:R-:W-:Y:S02]  /*0680*/  @P1 IMAD.MOV.U32 R5, RZ, RZ, R17 ;  /* 0x000000ffff051224 */ /* 0x000fe400078e0011 */
[----:B------:R-:W-:-:S02]  /*0690*/  @P2 IMAD.MOV.U32 R5, RZ, RZ, R18 ;  /* 0x000000ffff052224 */ /* 0x000fc400078e0012 */
[----:B------:R-:W-:Y:S02]  /*06a0*/  @P1 IMAD.MOV.U32 R0, RZ, RZ, R18 ;  /* 0x000000ffff001224 */ /* 0x000fe400078e0012 */
[--C-:B------:R-:W-:Y:S02]  /*06b0*/  @P3 IMAD.MOV.U32 R5, RZ, RZ, R19.reuse ;  /* 0x000000ffff053224 */ /* 0x100fe400078e0013 */
[----:B------:R-:W-:Y:S01]  /*06c0*/  @P2 IMAD.MOV.U32 R0, RZ, RZ, R19 ;  /* 0x000000ffff002224 */ /* 0x000fe200078e0013 */
[----:B------:R-:W-:Y:S01]  /*06d0*/  @P3 MOV R0, R14 ;  /* 0x0000000e00003202 */ /* 0x000fe20000000f00 */
[----:B------:R-:W-:Y:S02]  /*06e0*/  @P4 IMAD.MOV.U32 R5, RZ, RZ, R14 ;  /* 0x000000ffff054224 */ /* 0x000fe400078e000e */
[--C-:B------:R-:W-:Y:S02]  /*06f0*/  @P5 IMAD.MOV.U32 R5, RZ, RZ, R15.reuse ;  /* 0x000000ffff055224 */ /* 0x100fe400078e000f */
[----:B------:R-:W-:-:S02]  /*0700*/  @P4 IMAD.MOV.U32 R0, RZ, RZ, R15 ;  /* 0x000000ffff004224 */ /* 0x000fc400078e000f */
[----:B------:R-:W-:Y:S01]  /*0710*/  IMAD.MOV.U32 R12, RZ, RZ, R5 ;  /* 0x000000ffff0c7224 */ /* 0x000fe200078e0005 */
        /* <DEDUP_REMOVED lines=12> */
.L_x_39:
[----:B------:R-:W-:Y:S05]  /*07e0*/  BSYNC.RECONVERGENT B1 ;  /* 0x0000000000017941 */ /* 0x000fea0003800200 */
.L_x_38:
        /* <DEDUP_REMOVED lines=18> */
.L_x_36:
[----:B------:R-:W-:Y:S05]  /*0910*/  BSYNC.RECONVERGENT B0 ;  /* 0x0000000000007941 */ /* 0x000fea0003800200 */
.L_x_35:
[----:B------:R-:W-:Y:S02]  /*0920*/  IMAD.MOV.U32 R12, RZ, RZ, 0x37cbac00 ;  /* 0x37cbac00ff0c7424 */ /* 0x000fe400078e00ff */
[----:B------:R-:W-:Y:S01]  /*0930*/  FMUL R13, R15, R15 ;  /* 0x0000000f0f0d7220 */ /* 0x000fe20000400000 */
[----:B------:R-:W-:Y:S01]  /*0940*/  LOP3.LUT R4, R0, 0x1, RZ, 0xc0, !PT ;  /* 0x0000000100047812 */ /* 0x000fe200078ec0ff */
[----:B------:R-:W-:Y:S01]  /*0950*/  IMAD.MOV.U32 R21, RZ, RZ, 0x3c0885e4 ;  /* 0x3c0885e4ff157424 */ /* 0x000fe200078e00ff */
[----:B------:R-:W-:Y:S01]  /*0960*/  FSETP.GE.AND P2, PT, |R7|, 105615, PT ;  /* 0x47ce47800700780b */ /* 0x000fe20003f46200 */
[----:B------:R-:W-:Y:S01]  /*0970*/  FFMA R20, R13, R12, -0.0013887860113754868507 ;  /* 0xbab607ed0d147423 */ /* 0x000fe2000000000c */
[----:B------:R-:W-:Y:S01]  /*0980*/  ISETP.NE.U32.AND P0, PT, R4, 0x1, PT ;  /* 0x000000010400780c */ /* 0x000fe20003f05070 */
[----:B------:R-:W-:Y:S01]  /*0990*/  VIADD R22, R0, 0x1 ;  /* 0x0000000100167836 */ /* 0x000fe20000000000 */
[----:B------:R-:W0:Y:S02]  /*09a0*/  LDC.64 R4, c[0x0][0x388] ;  /* 0x0000e200ff047b82 */ /* 0x000e240000000a00 */
[----:B------:R-:W-:-:S02]  /*09b0*/  FSEL R20, R20, -0.00019574658654164522886, P0 ;  /* 0xb94d415314147808 */ /* 0x000fc40000000000 */
[----:B------:R-:W-:Y:S02]  /*09c0*/  FSEL R0, R21, 0.041666727513074874878, !P0 ;  /* 0x3d2aaabb15007808 */ /* 0x000fe40004000000 */
[----:B------:R-:W-:Y:S02]  /*09d0*/  MOV R21, 0x3e2aaaa8 ;  /* 0x3e2aaaa800157802 */ /* 0x000fe40000000f00 */
[----:B------:R-:W-:Y:S01]  /*09e0*/  LOP3.LUT P1, RZ, R22, 0x2, RZ, 0xc0, !PT ;  /* 0x0000000216ff7812 */ /* 0x000fe2000782c0ff */
[----:B------:R-:W-:Y:S01]  /*09f0*/  FFMA R20, R13, R20, R0 ;  /* 0x000000140d147223 */ /* 0x000fe20000000000 */
[----:B------:R-:W-:Y:S02]  /*0a00*/  FSEL R21, -R21, -0.4999999701976776123, !P0 ;  /* 0xbeffffff15157808 */ /* 0x000fe40004000100 */
[----:B------:R-:W-:-:S03]  /*0a10*/  FSEL R0, R15, 1, !P0 ;  /* 0x3f8000000f007808 */ /* 0x000fc60004000000 */
[C---:B------:R-:W-:Y:S02]  /*0a20*/  FFMA R20, R13.reuse, R20, R21 ;  /* 0x000000140d147223 */ /* 0x040fe40000000015 */
[----:B------:R-:W-:-:S04]  /*0a30*/  FFMA R13, R13, R0, RZ ;  /* 0x000000000d0d7223 */ /* 0x000fc800000000ff */
[----:B------:R-:W-:Y:S01]  /*0a40*/  FFMA R13, R13, R20, R0 ;  /* 0x000000140d0d7223 */ /* 0x000fe20000000000 */
[----:B0-----:R-:W-:-:S04]  /*0a50*/  IMAD.WIDE R4, R11, 0x8, R4 ;  /* 0x000000080b047825 */ /* 0x001fc800078e0204 */
[----:B------:R-:W-:-:S04]  /*0a60*/  @P1 FADD R13, RZ, -R13 ;  /* 0x8000000dff0d1221 */ /* 0x000fc80000000000 */
[----:B-----5:R-:W-:-:S05]  /*0a70*/  FMUL R13, R6, R13 ;  /* 0x0000000d060d7220 */ /* 0x020fca0000400000 */
[----:B------:R0:W-:Y:S04]  /*0a80*/  STG.E desc[UR6][R4.64], R13 ;  /* 0x0000000d04007986 */ /* 0x0001e8000c101906 */
[----:B------:R0:W5:Y:S01]  /*0a90*/  LDG.E R2, desc[UR6][R2.64] ;  /* 0x0000000602027981 */ /* 0x000162000c1e1900 */
[----:B------:R-:W-:Y:S04]  /*0aa0*/  BSSY.RECONVERGENT B0, `(.L_x_40) ;  /* 0x0000060000007945 */ /* 0x000fe80003800200 */
[----:B------:R-:W-:Y:S05]  /*0ab0*/  @!P2 BRA `(.L_x_41) ;  /* 0x000000040078a947 */ /* 0x000fea0003800000 */
[----:B------:R-:W-:-:S13]  /*0ac0*/  FSETP.NEU.AND P0, PT, |R7|, +INF , PT ;  /* 0x7f8000000700780b */ /* 0x000fda0003f0d200 */
[----:B------:R-:W-:Y:S01]  /*0ad0*/  @!P0 FMUL R8, RZ, R7 ;  /* 0x00000007ff088220 */ /* 0x000fe20000400000 */
[----:B------:R-:W-:Y:S01]  /*0ae0*/  @!P0 IMAD.MOV.U32 R9, RZ, RZ, RZ ;  /* 0x000000ffff098224 */ /* 0x000fe200078e00ff */
[----:B------:R-:W-:Y:S06]  /*0af0*/  @!P0 BRA `(.L_x_41) ;  /* 0x0000000400688947 */ /* 0x000fec0003800000 */
[----:B0-----:R-:W-:Y:S01]  /*0b00*/  IMAD.SHL.U32 R3, R7, 0x100, RZ ;  /* 0x0000010007037824 */ /* 0x001fe200078e00ff */
[----:B------:R-:W0:Y:S01]  /*0b10*/  LDCU.64 UR8, c[0x4][URZ] ;  /* 0x01000000ff0877ac */ /* 0x000e220008000a00 */
[----:B------:R-:W-:Y:S02]  /*0b20*/  IMAD.MOV.U32 R0, RZ, RZ, RZ ;  /* 0x000000ffff007224 */ /* 0x000fe400078e00ff */
[----:B------:R-:W-:Y:S01]  /*0b30*/  IMAD.MOV.U32 R6, RZ, RZ, RZ ;  /* 0x000000ffff067224 */ /* 0x000fe200078e00ff */
[----:B------:R-:W-:Y:S01]  /*0b40*/  LOP3.LUT R11, R3, 0x80000000, RZ, 0xfc, !PT ;  /* 0x80000000030b7812 */ /* 0x000fe200078efcff */
[----:B------:R-:W-:Y:S01]  /*0b50*/  UMOV UR5, URZ ;  /* 0x000000ff00057c82 */ /* 0x000fe20008000000 */
[----:B------:R-:W-:-:S05]  /*0b60*/  UMOV UR4, URZ ;  /* 0x000000ff00047c82 */ /* 0x000fca0008000000 */
.L_x_42:
        /* <DEDUP_REMOVED lines=17> */
[--C-:B------:R-:W-:Y:S02]  /*0c80*/  @P0 IMAD.MOV.U32 R10, RZ, RZ, R3.reuse ;  /* 0x000000ffff0a0224 */ /* 0x100fe400078e0003 */
        /* <DEDUP_REMOVED lines=21> */
[----:B------:R-:W-:Y:S01]  /*0de0*/  @P4 IMAD.MOV.U32 R6, RZ, RZ, R10 ;  /* 0x000000ffff064224 */ /* 0x000fe200078e000a */
[----:B------:R-:W-:Y:S01]  /*0df0*/  @P4 MOV R3, R16 ;  /* 0x0000001000034202 */ /* 0x000fe20000000f00 */
[----:B------:R-:W-:Y:S01]  /*0e00*/  @P2 IMAD.MOV.U32 R6, RZ, RZ, R16 ;  /* 0x000000ffff062224 */ /* 0x000fe200078e0010 */
[----:B------:R-:W-:Y:S01]  /*0e10*/  ISETP.EQ.AND P4, PT, R9, 0x4, PT ;  /* 0x000000040900780c */ /* 0x000fe20003f82270 */
[--C-:B------:R-:W-:Y:S02]  /*0e20*/  @P2 IMAD.MOV.U32 R3, RZ, RZ, R17.reuse ;  /* 0x000000ffff032224 */ /* 0x100fe400078e0011 */
        /* <DEDUP_REMOVED lines=9> */
[----:B------:R-:W-:Y:S06]  /*0ec0*/  @!P6 BRA `(.L_x_44) ;  /* 0x000000000028e947 */ /* 0x000fec0003800000 */
[----:B------:R-:W-:Y:S01]  /*0ed0*/  @P1 MOV R10, R16 ;  /* 0x00000010000a1202 */ /* 0x000fe20000000f00 */
[----:B------:R-:W-:Y:S01]  /*0ee0*/  @P0 IMAD.MOV.U32 R10, RZ, RZ, R17 ;  /* 0x000000ffff0a0224 */ /* 0x000fe200078e0011 */
[----:B------:R-:W-:Y:S01]  /*0ef0*/  ISETP.EQ.AND P0, PT, R9, 0x8, PT ;  /* 0x000000080900780c */ /* 0x000fe20003f02270 */
[----:B------:R-:W-:Y:S01]  /*0f00*/  @P3 IMAD.MOV.U32 R10, RZ, RZ, R18 ;  /* 0x000000ffff0a3224 */ /* 0x000fe200078e0012 */
[----:B------:R-:W-:Y:S01]  /*0f10*/  LOP3.LUT R9, R8, 0x1f, RZ, 0xc0, !PT ;  /* 0x0000001f08097812 */ /* 0x000fe200078ec0ff */
[----:B------:R-:W-:Y:S02]  /*0f20*/  @P5 IMAD.MOV.U32 R10, RZ, RZ, R19 ;  /* 0x000000ffff0a5224 */ /* 0x000fe400078e0013 */
[----:B------:R-:W-:Y:S01]  /*0f30*/  @P4 IMAD.MOV.U32 R10, RZ, RZ, R14 ;  /* 0x000000ffff0a4224 */ /* 0x000fe200078e000e */
[----:B------:R-:W-:-:S07]  /*0f40*/  SHF.L.W.U32.HI R3, R6, R9, R3 ;  /* 0x0000000906037219 */ /* 0x000fce0000010e03 */
[----:B------:R-:W-:-:S05]  /*0f50*/  @P0 IMAD.MOV.U32 R10, RZ, RZ, R0 ;  /* 0x000000ffff0a0224 */ /* 0x000fca00078e0000 */
[----:B------:R-:W-:-:S07]  /*0f60*/  SHF.L.W.U32.HI R6, R10, R9, R6 ;  /* 0x000000090a067219 */ /* 0x000fce0000010e06 */
.L_x_44:
[----:B------:R-:W-:Y:S05]  /*0f70*/  BSYNC.RECONVERGENT B1 ;  /* 0x0000000000017941 */ /* 0x000fea0003800200 */
.L_x_43:
        /* <DEDUP_REMOVED lines=10> */
[----:B------:R-:W-:-:S04]  /*1020*/  LOP3.LUT R7, R0, R7, RZ, 0x3c, !PT ;  /* 0x0000000700077212 */ /* 0x000fc800078e3cff */
[----:B------:R-:W-:Y:S01]  /*1030*/  ISETP.GE.AND P0, PT, R7, RZ, PT ;  /* 0x000000ff0700720c */ /* 0x000fe20003f06270 */
[----:B0-----:R-:W-:Y:S01]  /*1040*/  DMUL R10, R8, UR4 ;  /* 0x00000004080a7c28 */ /* 0x001fe20008000000 */
[----:B------:R-:W-:-:S05]  /*1050*/  LEA.HI R9, R0, R3, RZ, 0x1 ;  /* 0x0000000300097211 */ /* 0x000fca00078f08ff */
[----:B------:R-:W-:-:S04]  /*1060*/  IMAD.MOV R0, RZ, RZ, -R9 ;  /* 0x000000ffff007224 */ /* 0x000fc800078e0a09 */
[----:B------:R-:W0:Y:S01]  /*1070*/  F2F.F32.F64 R10, R10 ;  /* 0x0000000a000a7310 */ /* 0x000e220000301000 */
[----:B------:R-:W-:Y:S01]  /*1080*/  @!P1 IMAD.MOV.U32 R9, RZ, RZ, R0 ;  /* 0x000000ffff099224 */ /* 0x000fe200078e0000 */
[----:B0-----:R-:W-:-:S07]  /*1090*/  FSEL R8, -R10, R10, !P0 ;  /* 0x0000000a0a087208 */ /* 0x001fce0004000100 */
.L_x_41:
[----:B------:R-:W-:Y:S05]  /*10a0*/  BSYNC.RECONVERGENT B0 ;  /* 0x0000000000007941 */ /* 0x000fea0003800200 */
.L_x_40:
[----:B0-----:R-:W-:Y:S01]  /*10b0*/  FMUL R3, R8, R8 ;  /* 0x0000000808037220 */ /* 0x001fe20000400000 */
[C---:B------:R-:W-:Y:S01]  /*10c0*/  LOP3.LUT R0, R9.reuse, 0x1, RZ, 0xc0, !PT ;  /* 0x0000000109007812 */ /* 0x040fe200078ec0ff */
[----:B------:R-:W-:Y:S01]  /*10d0*/  IMAD.MOV.U32 R6, RZ, RZ, 0x3d2aaabb ;  /* 0x3d2aaabbff067424 */ /* 0x000fe200078e00ff */
[----:B------:R-:W-:Y:S01]  /*10e0*/  LOP3.LUT P1, RZ, R9, 0x2, RZ, 0xc0, !PT ;  /* 0x0000000209ff7812 */ /* 0x000fe2000782c0ff */
[----:B------:R-:W-:Y:S01]  /*10f0*/  FFMA R12, R3, R12, -0.0013887860113754868507 ;  /* 0xbab607ed030c7423 */ /* 0x000fe2000000000c */
[----:B------:R-:W-:Y:S01]  /*1100*/  ISETP.NE.U32.AND P0, PT, R0, 0x1, PT ;  /* 0x000000010000780c */ /* 0x000fe20003f05070 */
[----:B------:R-:W-:-:S03]  /*1110*/  IMAD.MOV.U32 R7, RZ, RZ, 0x3effffff ;  /* 0x3effffffff077424 */ /* 0x000fc600078e00ff */
[----:B------:R-:W-:Y:S02]  /*1120*/  FSEL R12, R12, -0.00019574658654164522886, !P0 ;  /* 0xb94d41530c0c7808 */ /* 0x000fe40004000000 */
[----:B------:R-:W-:Y:S02]  /*1130*/  FSEL R6, R6, 0.0083327032625675201416, !P0 ;  /* 0x3c0885e406067808 */ /* 0x000fe40004000000 */
[----:B------:R-:W-:Y:S02]  /*1140*/  FSEL R0, R8, 1, P0 ;  /* 0x3f80000008007808 */ /* 0x000fe40000000000 */
[----:B------:R-:W-:Y:S01]  /*1150*/  FSEL R9, -R7, -0.16666662693023681641, !P0 ;  /* 0xbe2aaaa807097808 */ /* 0x000fe20004000100 */
[C---:B------:R-:W-:Y:S02]  /*1160*/  FFMA R6, R3.reuse, R12, R6 ;  /* 0x0000000c03067223 */ /* 0x040fe40000000006 */
[C---:B------:R-:W-:Y:S02]  /*1170*/  FFMA R7, R3.reuse, R0, RZ ;  /* 0x0000000003077223 */ /* 0x040fe400000000ff */
[----:B------:R-:W-:-:S04]  /*1180*/  FFMA R6, R3, R6, R9 ;  /* 0x0000000603067223 */ /* 0x000fc80000000009 */
[----:B------:R-:W-:-:S04]  /*1190*/  FFMA R7, R7, R6, R0 ;  /* 0x0000000607077223 */ /* 0x000fc80000000000 */
[----:B------:R-:W-:-:S04]  /*11a0*/  @P1 FADD R7, RZ, -R7 ;  /* 0x80000007ff071221 */ /* 0x000fc80000000000 */
[----:B-----5:R-:W-:-:S05]  /*11b0*/  FMUL R7, R2, R7 ;  /* 0x0000000702077220 */ /* 0x020fca0000400000 */
[----:B------:R-:W-:Y:S01]  /*11c0*/  STG.E desc[UR6][R4.64+0x4], R7 ;  /* 0x0000040704007986 */ /* 0x000fe2000c101906 */
[----:B------:R-:W-:Y:S05]  /*11d0*/  EXIT ;  /* 0x000000000000794d */ /* 0x000fea0003800000 */
.L_x_45:
        /* <DEDUP_REMOVED lines=10> */
.L_x_51:


//--------------------- .nv.global.init           --------------------------
	.section	.nv.global.init,"aw",@progbits
	.align	4
.nv.global.init:
	.type		__cudart_i2opi_f,@object
	.size		__cudart_i2opi_f,(.L_0 - __cudart_i2opi_f)
__cudart_i2opi_f:
        /*0000*/ 	.byte	0x41, 0x90, 0x43, 0x3c, 0x99, 0x95, 0x62, 0xdb, 0xc0, 0xdd, 0x34, 0xf5, 0xd1, 0x57, 0x27, 0xfc
        /*0010*/ 	.byte	0x29, 0x15, 0x44, 0x4e, 0x6e, 0x83, 0xf9, 0xa2
.L_0:


//--------------------- .nv.shared.reserved.0     --------------------------
	.section	.nv.shared.reserved.0,"aw",@nobits
	.weak		__nv_reservedSMEM_offset_0_alias
	.size		__nv_reservedSMEM_offset_0_alias, 0, 64
	.other		__nv_reservedSMEM_offset_0_alias,@"STO_CUDA_RESERVED_SHARED STV_DEFAULT"
__nv_reservedSMEM_offset_0_alias:
	.zero		0
	.zero		64


//--------------------- .nv.constant0._Z17updateOutputLayerPfS_PKffii --------------------------
	.section	.nv.constant0._Z17updateOutputLayerPfS_PKffii,"a",@progbits
	.sectionflags	@""
	.align	4
.nv.constant0._Z17updateOutputLayerPfS_PKffii:
	.zero		932


//--------------------- .nv.constant0._Z13computeOutputPfS_S_S_ii --------------------------
	.section	.nv.constant0._Z13computeOutputPfS_S_S_ii,"a",@progbits
	.sectionflags	@""
	.align	4
.nv.constant0._Z13computeOutputPfS_S_S_ii:
	.zero		936


//--------------------- .nv.constant0._Z18calculateIntensityP6float2Pfi --------------------------
	.section	.nv.constant0._Z18calculateIntensityP6float2Pfi,"a",@progbits
	.sectionflags	@""
	.align	4
.nv.constant0._Z18calculateIntensityP6float2Pfi:
	.zero		916


//--------------------- .nv.constant0._Z17applyOpticalMasksP6float2PfS1_i --------------------------
	.section	.nv.constant0._Z17applyOpticalMasksP6float2PfS1_i,"a",@progbits
	.sectionflags	@""
	.align	4
.nv.constant0._Z17applyOpticalMasksP6float2PfS1_i:
	.zero		924


//--------------------- .nv.constant0._Z20encodeToComplexFieldPfP6float2ii --------------------------
	.section	.nv.constant0._Z20encodeToComplexFieldPfP6float2ii,"a",@progbits
	.sectionflags	@""
	.align	4
.nv.constant0._Z20encodeToComplexFieldPfP6float2ii:
	.zero		920


//--------------------- SYMBOLS --------------------------

	.type		.nv.reservedSmem.offset0,@object
	.size		.nv.reservedSmem.offset0,0x4
